// auto-generated by cutlass_sweep.conv — config: {"arch": "sm_90", "cluster_m": 2, "cluster_n": 1, "conv_kind": "fprop", "dtype": "bf16", "ndim": 2, "tile_k": 64, "tile_m": 128, "tile_n": 128}
#include "cutlass/cutlass.h"
#include "cute/tensor.hpp"
#include "cutlass/kernel_hardware_info.hpp"
#include "cutlass/conv/convolution.h"
#include "cutlass/conv/dispatch_policy.hpp"
#include "cutlass/conv/collective/collective_builder.hpp"
#include "cutlass/conv/kernel/conv_universal.hpp"
#include "cutlass/conv/device/conv_universal_adapter.hpp"
#include "cutlass/epilogue/collective/collective_builder.hpp"

using namespace cute;
using Elem = cutlass::bfloat16_t;
using Acc  = float;
using LayoutAB = cutlass::layout::TensorNHWC;
using LayoutC  = cutlass::layout::TensorNHWC;
constexpr auto ConvOp = cutlass::conv::Operator::kFprop;
using TileShape    = Shape<_128, _128, Shape<_64>>;
using ClusterShape = Shape<_2, _1, _1>;

using CollectiveEpilogue = typename cutlass::epilogue::collective::CollectiveBuilder<
    cutlass::arch::Sm90, cutlass::arch::OpClassTensorOp,
    TileShape, ClusterShape,
    cutlass::epilogue::collective::EpilogueTileAuto,
    Acc, Acc,
    Elem, LayoutC, 128 / cutlass::sizeof_bits<Elem>::value,
    Elem, LayoutC, 128 / cutlass::sizeof_bits<Elem>::value,
    cutlass::epilogue::collective::EpilogueScheduleAuto
  >::CollectiveOp;

using CollectiveMainloop = typename cutlass::conv::collective::CollectiveBuilder<
    cutlass::arch::Sm90, cutlass::arch::OpClassTensorOp, ConvOp,
    Elem, LayoutAB, 128 / cutlass::sizeof_bits<Elem>::value,
    Elem, LayoutAB, 128 / cutlass::sizeof_bits<Elem>::value,
    Acc,
    TileShape, ClusterShape,
    cutlass::conv::collective::StageCountAutoCarveout<
        static_cast<int>(sizeof(typename CollectiveEpilogue::SharedStorage))>,
    cutlass::conv::collective::KernelScheduleAuto
  >::CollectiveOp;

using ProblemShape = cutlass::conv::ConvProblemShape<
    ConvOp, CollectiveMainloop::DispatchPolicy::NumSpatialDimensions>;
using ConvKernel = cutlass::conv::kernel::ConvUniversal<
    ProblemShape, CollectiveMainloop, CollectiveEpilogue>;
using Conv = cutlass::conv::device::ConvUniversalAdapter<ConvKernel>;

auto* _anchor = &cutlass::device_kernel<ConvKernel>;


// ===== COMPILED SASS (sm_90a) =====

	.target	sm_90a

	.elftype	@"ET_EXEC"


//--------------------- .note.nv.tkinfo           --------------------------
	.section	.note.nv.tkinfo,"",@"SHT_NOTE"
	.sectionflags	@"SHF_NOTE_NV_TKINFO"
	.tkinfo
        /*0018*/ 	.word	0x00000002
        /*0030*/ 	.string	""
        /*0030*/ 	.string	"ptxas"
        /*0030*/ 	.string	"Cuda compilation tools, release 13.0, V13.0.88"
        /*0030*/ 	.string	"Build cuda_13.0.r13.0/compiler.36424714_0"
        /*0030*/ 	.string	"-arch sm_90a -m 64 "



//--------------------- .note.nv.cuinfo           --------------------------
	.section	.note.nv.cuinfo,"",@"SHT_NOTE"
	.sectionflags	@"SHF_NOTE_NV_CUINFO"
        /*0018*/ 	.short	0x0002
        /*001a*/ 	.short	0x005a
        /*001c*/ 	.short	0x0082
	.zero		2


//--------------------- .nv.info                  --------------------------
	.section	.nv.info,"",@"SHT_CUDA_INFO"
	.align	4


	//----- nvinfo : EIATTR_REGCOUNT
	.align		4
        /*0000*/ 	.byte	0x04, 0x2f
        /*0002*/ 	.short	(.L_12 - .L_11)
	.align		4
.L_11:
        /*0004*/ 	.word	index@(_ZN7cutlass13device_kernelINS_4conv6kernel13ConvUniversalINS1_16ConvProblemShapeILNS1_8OperatorE0ELi2EEENS1_10collective14CollectiveConvINS1_46MainloopSm90TmaGmmaWarpSpecializedImplicitGemmILS5_0ELi7ELi2EN4cute5tupleIJNSA_1CILi2EEENSC_ILi1EEESE_EEENS1_36KernelImplicitTmaWarpSpecializedSm90ELi1EEENSB_IJNSC_ILi128EEESI_NSB_IJNSC_ILi64EEEEEEEEENS_10bfloat16_tESM_NSA_8TiledMMAINSA_8MMA_AtomIJNSA_4SM904GMMA28MMA_64x128x16_F32BF16BF16_SSILNSQ_5MajorE0ELSS_0ELNSQ_7ScaleInE1ELST_1EEEEEENSA_6LayoutINSB_IJSE_SE_SE_EEENSB_IJNSC_ILi0EEESY_SY_EEEEENSB_IJNSA_10UnderscoreES11_S11_EEEEENS7_6detail26Sm90ImplicitGemmTileTraitsINSA_20SM90_TMA_LOAD_IM2COLENSA_14ComposedLayoutINSA_7SwizzleILi3ELi4ELi3EEENSA_18smem_ptr_flag_bitsILi16EEENSW_INSB_IJNSB_IJNSC_ILi8EEENSC_ILi16EEEEEENSB_IJSJ_SE_EEENSB_IJSE_NSC_ILi7EEEEEEEEENSB_IJNSB_IJSJ_NSC_ILi512EEEEEENSB_IJSE_SY_EEENSB_IJSY_NSC_ILi8192EEEEEEEEEEEEEvEENS15_INSA_23SM90_TMA_LOAD_MULTICASTES1Q_vEEEENS_8epilogue10collective6detail29Sm90TmaWarpSpecializedAdapterINS1W_15DefaultEpilogueISM_NSB_IJNSB_IJlllEEESE_SY_EEES21_NS1V_6thread17LinearCombinationISM_Li1EffLNS22_9ScaleType4KindE0ELNS_15FloatRoundStyleE2ESM_EENS_4gemm15EpilogueDefaultEEEEEvvEEEEvNT_6ParamsE)
        /*0008*/ 	.word	0x0000009a


	//----- nvinfo : EIATTR_FRAME_SIZE
	.align		4
.L_12:
        /*000c*/ 	.byte	0x04, 0x11
        /*000e*/ 	.short	(.L_14 - .L_13)
	.align		4
.L_13:
        /*0010*/ 	.word	index@(_ZN7cutlass13device_kernelINS_4conv6kernel13ConvUniversalINS1_16ConvProblemShapeILNS1_8OperatorE0ELi2EEENS1_10collective14CollectiveConvINS1_46MainloopSm90TmaGmmaWarpSpecializedImplicitGemmILS5_0ELi7ELi2EN4cute5tupleIJNSA_1CILi2EEENSC_ILi1EEESE_EEENS1_36KernelImplicitTmaWarpSpecializedSm90ELi1EEENSB_IJNSC_ILi128EEESI_NSB_IJNSC_ILi64EEEEEEEEENS_10bfloat16_tESM_NSA_8TiledMMAINSA_8MMA_AtomIJNSA_4SM904GMMA28MMA_64x128x16_F32BF16BF16_SSILNSQ_5MajorE0ELSS_0ELNSQ_7ScaleInE1ELST_1EEEEEENSA_6LayoutINSB_IJSE_SE_SE_EEENSB_IJNSC_ILi0EEESY_SY_EEEEENSB_IJNSA_10UnderscoreES11_S11_EEEEENS7_6detail26Sm90ImplicitGemmTileTraitsINSA_20SM90_TMA_LOAD_IM2COLENSA_14ComposedLayoutINSA_7SwizzleILi3ELi4ELi3EEENSA_18smem_ptr_flag_bitsILi16EEENSW_INSB_IJNSB_IJNSC_ILi8EEENSC_ILi16EEEEEENSB_IJSJ_SE_EEENSB_IJSE_NSC_ILi7EEEEEEEEENSB_IJNSB_IJSJ_NSC_ILi512EEEEEENSB_IJSE_SY_EEENSB_IJSY_NSC_ILi8192EEEEEEEEEEEEEvEENS15_INSA_23SM90_TMA_LOAD_MULTICASTES1Q_vEEEENS_8epilogue10collective6detail29Sm90TmaWarpSpecializedAdapterINS1W_15DefaultEpilogueISM_NSB_IJNSB_IJlllEEESE_SY_EEES21_NS1V_6thread17LinearCombinationISM_Li1EffLNS22_9ScaleType4KindE0ELNS_15FloatRoundStyleE2ESM_EENS_4gemm15EpilogueDefaultEEEEEvvEEEEvNT_6ParamsE)
        /*0014*/ 	.word	0x00000000


	//----- nvinfo : EIATTR_MIN_STACK_SIZE
	.align		4
.L_14:
        /*0018*/ 	.byte	0x04, 0x12
        /*001a*/ 	.short	(.L_16 - .L_15)
	.align		4
.L_15:
        /*001c*/ 	.word	index@(_ZN7cutlass13device_kernelINS_4conv6kernel13ConvUniversalINS1_16ConvProblemShapeILNS1_8OperatorE0ELi2EEENS1_10collective14CollectiveConvINS1_46MainloopSm90TmaGmmaWarpSpecializedImplicitGemmILS5_0ELi7ELi2EN4cute5tupleIJNSA_1CILi2EEENSC_ILi1EEESE_EEENS1_36KernelImplicitTmaWarpSpecializedSm90ELi1EEENSB_IJNSC_ILi128EEESI_NSB_IJNSC_ILi64EEEEEEEEENS_10bfloat16_tESM_NSA_8TiledMMAINSA_8MMA_AtomIJNSA_4SM904GMMA28MMA_64x128x16_F32BF16BF16_SSILNSQ_5MajorE0ELSS_0ELNSQ_7ScaleInE1ELST_1EEEEEENSA_6LayoutINSB_IJSE_SE_SE_EEENSB_IJNSC_ILi0EEESY_SY_EEEEENSB_IJNSA_10UnderscoreES11_S11_EEEEENS7_6detail26Sm90ImplicitGemmTileTraitsINSA_20SM90_TMA_LOAD_IM2COLENSA_14ComposedLayoutINSA_7SwizzleILi3ELi4ELi3EEENSA_18smem_ptr_flag_bitsILi16EEENSW_INSB_IJNSB_IJNSC_ILi8EEENSC_ILi16EEEEEENSB_IJSJ_SE_EEENSB_IJSE_NSC_ILi7EEEEEEEEENSB_IJNSB_IJSJ_NSC_ILi512EEEEEENSB_IJSE_SY_EEENSB_IJSY_NSC_ILi8192EEEEEEEEEEEEEvEENS15_INSA_23SM90_TMA_LOAD_MULTICASTES1Q_vEEEENS_8epilogue10collective6detail29Sm90TmaWarpSpecializedAdapterINS1W_15DefaultEpilogueISM_NSB_IJNSB_IJlllEEESE_SY_EEES21_NS1V_6thread17LinearCombinationISM_Li1EffLNS22_9ScaleType4KindE0ELNS_15FloatRoundStyleE2ESM_EENS_4gemm15EpilogueDefaultEEEEEvvEEEEvNT_6ParamsE)
        /*0020*/ 	.word	0x00000000
.L_16:


//--------------------- .nv.compat                --------------------------
	.section	.nv.compat,"",@"SHT_CUDA_COMPAT_INFO"
	.align	4
        /*0000*/ 	.byte	0x02, 0x09, 0x01, 0x00, 0x02, 0x02, 0x04, 0x00, 0x02, 0x05, 0x05, 0x00, 0x03, 0x07, 0x01, 0x01
        /*0010*/ 	.byte	0x02, 0x03, 0x01, 0x00, 0x02, 0x06, 0x01, 0x00, 0x04, 0x0b, 0x08, 0x00, 0x00, 0x00, 0x00, 0x00
        /*0020*/ 	.byte	0x00, 0x00, 0x00, 0x00


//--------------------- .nv.info._ZN7cutlass13device_kernelINS_4conv6kernel13ConvUniversalINS1_16ConvProblemShapeILNS1_8OperatorE0ELi2EEENS1_10collective14CollectiveConvINS1_46MainloopSm90TmaGmmaWarpSpecializedImplicitGemmILS5_0ELi7ELi2EN4cute5tupleIJNSA_1CILi2EEENSC_ILi1EEESE_EEENS1_36KernelImplicitTmaWarpSpecializedSm90ELi1EEENSB_IJNSC_ILi128EEESI_NSB_IJNSC_ILi64EEEEEEEEENS_10bfloat16_tESM_NSA_8TiledMMAINSA_8MMA_AtomIJNSA_4SM904GMMA28MMA_64x128x16_F32BF16BF16_SSILNSQ_5MajorE0ELSS_0ELNSQ_7ScaleInE1ELST_1EEEEEENSA_6LayoutINSB_IJSE_SE_SE_EEENSB_IJNSC_ILi0EEESY_SY_EEEEENSB_IJNSA_10UnderscoreES11_S11_EEEEENS7_6detail26Sm90ImplicitGemmTileTraitsINSA_20SM90_TMA_LOAD_IM2COLENSA_14ComposedLayoutINSA_7SwizzleILi3ELi4ELi3EEENSA_18smem_ptr_flag_bitsILi16EEENSW_INSB_IJNSB_IJNSC_ILi8EEENSC_ILi16EEEEEENSB_IJSJ_SE_EEENSB_IJSE_NSC_ILi7EEEEEEEEENSB_IJNSB_IJSJ_NSC_ILi512EEEEEENSB_IJSE_SY_EEENSB_IJSY_NSC_ILi8192EEEEEEEEEEEEEvEENS15_INSA_23SM90_TMA_LOAD_MULTICASTES1Q_vEEEENS_8epilogue10collective6detail29Sm90TmaWarpSpecializedAdapterINS1W_15DefaultEpilogueISM_NSB_IJNSB_IJlllEEESE_SY_EEES21_NS1V_6thread17LinearCombinationISM_Li1EffLNS22_9ScaleType4KindE0ELNS_15FloatRoundStyleE2ESM_EENS_4gemm15EpilogueDefaultEEEEEvvEEEEvNT_6ParamsE --------------------------
	.section	.nv.info._ZN7cutlass13device_kernelINS_4conv6kernel13ConvUniversalINS1_16ConvProblemShapeILNS1_8OperatorE0ELi2EEENS1_10collective14CollectiveConvINS1_46MainloopSm90TmaGmmaWarpSpecializedImplicitGemmILS5_0ELi7ELi2EN4cute5tupleIJNSA_1CILi2EEENSC_ILi1EEESE_EEENS1_36KernelImplicitTmaWarpSpecializedSm90ELi1EEENSB_IJNSC_ILi128EEESI_NSB_IJNSC_ILi64EEEEEEEEENS_10bfloat16_tESM_NSA_8TiledMMAINSA_8MMA_AtomIJNSA_4SM904GMMA28MMA_64x128x16_F32BF16BF16_SSILNSQ_5MajorE0ELSS_0ELNSQ_7ScaleInE1ELST_1EEEEEENSA_6LayoutINSB_IJSE_SE_SE_EEENSB_IJNSC_ILi0EEESY_SY_EEEEENSB_IJNSA_10UnderscoreES11_S11_EEEEENS7_6detail26Sm90ImplicitGemmTileTraitsINSA_20SM90_TMA_LOAD_IM2COLENSA_14ComposedLayoutINSA_7SwizzleILi3ELi4ELi3EEENSA_18smem_ptr_flag_bitsILi16EEENSW_INSB_IJNSB_IJNSC_ILi8EEENSC_ILi16EEEEEENSB_IJSJ_SE_EEENSB_IJSE_NSC_ILi7EEEEEEEEENSB_IJNSB_IJSJ_NSC_ILi512EEEEEENSB_IJSE_SY_EEENSB_IJSY_NSC_ILi8192EEEEEEEEEEEEEvEENS15_INSA_23SM90_TMA_LOAD_MULTICASTES1Q_vEEEENS_8epilogue10collective6detail29Sm90TmaWarpSpecializedAdapterINS1W_15DefaultEpilogueISM_NSB_IJNSB_IJlllEEESE_SY_EEES21_NS1V_6thread17LinearCombinationISM_Li1EffLNS22_9ScaleType4KindE0ELNS_15FloatRoundStyleE2ESM_EENS_4gemm15EpilogueDefaultEEEEEvvEEEEvNT_6ParamsE,"",@"SHT_CUDA_INFO"
	.sectionflags	@""
	.align	4


	//----- nvinfo : EIATTR_CUDA_API_VERSION
	.align		4
        /*0000*/ 	.byte	0x04, 0x37
        /*0002*/ 	.short	(.L_18 - .L_17)
.L_17:
        /*0004*/ 	.word	0x00000082


	//----- nvinfo : EIATTR_KPARAM_INFO
	.align		4
.L_18:
        /*0008*/ 	.byte	0x04, 0x17
        /*000a*/ 	.short	(.L_20 - .L_19)
.L_19:
        /*000c*/ 	.word	0x00000000
        /*0010*/ 	.short	0x0000
        /*0012*/ 	.short	0x0070
        /*0014*/ 	.byte	0x00, 0xf0, 0x01, 0x0e


	//----- nvinfo : EIATTR_SPARSE_MMA_MASK
	.align		4
.L_20:
        /*0018*/ 	.byte	0x03, 0x50
        /*001a*/ 	.short	0x0000


	//----- nvinfo : EIATTR_MAXREG_COUNT
	.align		4
        /*001c*/ 	.byte	0x03, 0x1b
        /*001e*/ 	.short	0x00ff


	//----- nvinfo : EIATTR_NUM_BARRIERS
	.align		4
        /*0020*/ 	.byte	0x02, 0x4c
        /*0022*/ 	.byte	0x01
	.zero		1


	//----- nvinfo : EIATTR_MERCURY_ISA_VERSION
	.align		4
        /*0024*/ 	.byte	0x03, 0x5f
        /*0026*/ 	.short	0x0101


	//----- nvinfo : EIATTR_COOP_GROUP_MASK_REGIDS
	.align		4
        /*0028*/ 	.byte	0x04, 0x29
        /*002a*/ 	.short	(.L_22 - .L_21)


	//   ....[0]....
.L_21:
        /*002c*/ 	.word	0xffffffff


	//   ....[1]....
        /*0030*/ 	.word	0xffffffff


	//   ....[2]....
        /*0034*/ 	.word	0xffffffff


	//   ....[3]....
        /*0038*/ 	.word	0xffffffff


	//----- nvinfo : EIATTR_COOP_GROUP_INSTR_OFFSETS
	.align		4
.L_22:
        /*003c*/ 	.byte	0x04, 0x28
        /*003e*/ 	.short	(.L_24 - .L_23)


	//   ....[0]....
.L_23:
        /*0040*/ 	.word	0x00000070


	//   ....[1]....
        /*0044*/ 	.word	0x00000080


	//   ....[2]....
        /*0048*/ 	.word	0x00000140


	//   ....[3]....
        /*004c*/ 	.word	0x00000700


	//----- nvinfo : EIATTR_MBARRIER_INSTR_OFFSETS
	.align		4
.L_24:
        /*0050*/ 	.byte	0x04, 0x39
        /*0052*/ 	.short	(.L_26 - .L_25)


	//   ....[0]....
.L_25:
        /*0054*/ 	.word	0x000002f0
        /*0058*/ 	.word	0x000000ff
        /*005c*/ 	.word	0x00038000
        /*0060*/ 	.short	0x0100
        /*0062*/ 	.byte	0x08
	.zero		1


	//   ....[1]....
        /*0064*/ 	.word	0x00000300
        /*0068*/ 	.word	0x000000ff
        /*006c*/ 	.word	0x00038038
        /*0070*/ 	.short	0x0100
        /*0072*/ 	.byte	0x08
	.zero		1


	//   ....[2]....
        /*0074*/ 	.word	0x00000310
        /*0078*/ 	.word	0x000000ff
        /*007c*/ 	.word	0x00038008
        /*0080*/ 	.short	0x0100
        /*0082*/ 	.byte	0x08
	.zero		1


	//   ....[3]....
        /*0084*/ 	.word	0x00000320
        /*0088*/ 	.word	0x000000ff
        /*008c*/ 	.word	0x00038040
        /*0090*/ 	.short	0x0100
        /*0092*/ 	.byte	0x08
	.zero		1


	//   ....[4]....
        /*0094*/ 	.word	0x00000330
        /*0098*/ 	.word	0x000000ff
        /*009c*/ 	.word	0x00038010
        /*00a0*/ 	.short	0x0100
        /*00a2*/ 	.byte	0x08
	.zero		1


	//   ....[5]....
        /*00a4*/ 	.word	0x00000340
        /*00a8*/ 	.word	0x000000ff
        /*00ac*/ 	.word	0x00038048
        /*00b0*/ 	.short	0x0100
        /*00b2*/ 	.byte	0x08
	.zero		1


	//   ....[6]....
        /*00b4*/ 	.word	0x00000350
        /*00b8*/ 	.word	0x000000ff
        /*00bc*/ 	.word	0x00038018
        /*00c0*/ 	.short	0x0100
        /*00c2*/ 	.byte	0x08
	.zero		1


	//   ....[7]....
        /*00c4*/ 	.word	0x00000360
        /*00c8*/ 	.word	0x000000ff
        /*00cc*/ 	.word	0x00038050
        /*00d0*/ 	.short	0x0100
        /*00d2*/ 	.byte	0x08
	.zero		1


	//   ....[8]....
        /*00d4*/ 	.word	0x00000370
        /*00d8*/ 	.word	0x000000ff
        /*00dc*/ 	.word	0x00038020
        /*00e0*/ 	.short	0x0100
        /*00e2*/ 	.byte	0x08
	.zero		1


	//   ....[9]....
        /*00e4*/ 	.word	0x00000380
        /*00e8*/ 	.word	0x000000ff
        /*00ec*/ 	.word	0x00038058
        /*00f0*/ 	.short	0x0100
        /*00f2*/ 	.byte	0x08
	.zero		1


	//   ....[10]....
        /*00f4*/ 	.word	0x00000390
        /*00f8*/ 	.word	0x000000ff
        /*00fc*/ 	.word	0x00038028
        /*0100*/ 	.short	0x0100
        /*0102*/ 	.byte	0x08
	.zero		1


	//   ....[11]....
        /*0104*/ 	.word	0x000003a0
        /*0108*/ 	.word	0x000000ff
        /*010c*/ 	.word	0x00038060
        /*0110*/ 	.short	0x0100
        /*0112*/ 	.byte	0x08
	.zero		1


	//   ....[12]....
        /*0114*/ 	.word	0x000003b0
        /*0118*/ 	.word	0x000000ff
        /*011c*/ 	.word	0x00038030
        /*0120*/ 	.short	0x0100
        /*0122*/ 	.byte	0x08
	.zero		1


	//   ....[13]....
        /*0124*/ 	.word	0x000003c0
        /*0128*/ 	.word	0x000000ff
        /*012c*/ 	.word	0x00038068
        /*0130*/ 	.short	0x0100
        /*0132*/ 	.byte	0x08
	.zero		1


	//   ....[14]....
        /*0134*/ 	.word	0x00000f50
        /*0138*/ 	.word	0x00000006
        /*013c*/ 	.word	0x00038000
        /*0140*/ 	.short	0x010a
        /*0142*/ 	.byte	0x3f
	.zero		1


	//   ....[15]....
        /*0144*/ 	.word	0x000013b0
        /*0148*/ 	.word	0x0000000a
        /*014c*/ 	.word	0x00038000
        /*0150*/ 	.short	0x010a
        /*0152*/ 	.byte	0x3f
	.zero		1


	//   ....[16]....
        /*0154*/ 	.word	0x00001690
        /*0158*/ 	.word	0x00000007
        /*015c*/ 	.word	0x00000000
        /*0160*/ 	.short	0x0101
        /*0162*/ 	.byte	0x3f
	.zero		1


	//   ....[17]....
        /*0164*/ 	.word	0x000018e0
        /*0168*/ 	.word	0x00000003
        /*016c*/ 	.word	0x00000000
        /*0170*/ 	.short	0x0101
        /*0172*/ 	.byte	0x3f
	.zero		1


	//   ....[18]....
        /*0174*/ 	.word	0x00009660
        /*0178*/ 	.word	0x0000000e
        /*017c*/ 	.word	0x00038038
        /*0180*/ 	.short	0x010a
        /*0182*/ 	.byte	0x3f
	.zero		1


	//   ....[19]....
        /*0184*/ 	.word	0x00009d80
        /*0188*/ 	.word	0x00000004
        /*018c*/ 	.word	0x00000000
        /*0190*/ 	.short	0x010a
        /*0192*/ 	.byte	0x3f
	.zero		1


	//   ....[20]....
        /*0194*/ 	.word	0x00009e30
        /*0198*/ 	.word	0x00000000
        /*019c*/ 	.word	0x00000000
        /*01a0*/ 	.short	0x010a
        /*01a2*/ 	.byte	0x3f
	.zero		1


	//   ....[21]....
        /*01a4*/ 	.word	0x00009ee0
        /*01a8*/ 	.word	0x00000000
        /*01ac*/ 	.word	0x00000000
        /*01b0*/ 	.short	0x010a
        /*01b2*/ 	.byte	0x3f
	.zero		1


	//   ....[22]....
        /*01b4*/ 	.word	0x00009f90
        /*01b8*/ 	.word	0x00000000
        /*01bc*/ 	.word	0x00000000
        /*01c0*/ 	.short	0x010a
        /*01c2*/ 	.byte	0x3f
	.zero		1


	//   ....[23]....
        /*01c4*/ 	.word	0x0000a040
        /*01c8*/ 	.word	0x00000000
        /*01cc*/ 	.word	0x00000000
        /*01d0*/ 	.short	0x010a
        /*01d2*/ 	.byte	0x3f
	.zero		1


	//   ....[24]....
        /*01d4*/ 	.word	0x0000a0f0
        /*01d8*/ 	.word	0x00000000
        /*01dc*/ 	.word	0x00000000
        /*01e0*/ 	.short	0x010a
        /*01e2*/ 	.byte	0x3f
	.zero		1


	//   ....[25]....
        /*01e4*/ 	.word	0x0000a1a0
        /*01e8*/ 	.word	0x00000003
        /*01ec*/ 	.word	0x00000000
        /*01f0*/ 	.short	0x010a
        /*01f2*/ 	.byte	0x3f
	.zero		1


	//----- nvinfo : EIATTR_NUM_MBARRIERS
	.align		4
.L_26:
        /*01f4*/ 	.byte	0x03, 0x38
        /*01f6*/ 	.short	0x000e


	//----- nvinfo : EIATTR_EXIT_INSTR_OFFSETS
	.align		4
        /*01f8*/ 	.byte	0x04, 0x1c
        /*01fa*/ 	.short	(.L_28 - .L_27)


	//   ....[0]....
.L_27:
        /*01fc*/ 	.word	0x00000a80


	//   ....[1]....
        /*0200*/ 	.word	0x00001a40


	//   ....[2]....
        /*0204*/ 	.word	0x00006f40


	//   ....[3]....
        /*0208*/ 	.word	0x00006f70


	//   ....[4]....
        /*020c*/ 	.word	0x00009410


	//   ....[5]....
        /*0210*/ 	.word	0x00009440


	//   ....[6]....
        /*0214*/ 	.word	0x00009460


	//   ....[7]....
        /*0218*/ 	.word	0x00009c80


	//   ....[8]....
        /*021c*/ 	.word	0x0000a1d0


	//----- nvinfo : EIATTR_MAX_THREADS
	.align		4
.L_28:
        /*0220*/ 	.byte	0x04, 0x05
        /*0222*/ 	.short	(.L_30 - .L_29)
.L_29:
        /*0224*/ 	.word	0x00000100
        /*0228*/ 	.word	0x00000001
        /*022c*/ 	.word	0x00000001


	//----- nvinfo : EIATTR_CRS_STACK_SIZE
	.align		4
.L_30:
        /*0230*/ 	.byte	0x04, 0x1e
        /*0232*/ 	.short	(.L_32 - .L_31)
.L_31:
        /*0234*/ 	.word	0x00000000


	//----- nvinfo : EIATTR_CBANK_PARAM_SIZE
	.align		4
.L_32:
        /*0238*/ 	.byte	0x03, 0x19
        /*023a*/ 	.short	0x03f0


	//----- nvinfo : EIATTR_PARAM_CBANK
	.align		4
        /*023c*/ 	.byte	0x04, 0x0a
        /*023e*/ 	.short	(.L_34 - .L_33)
	.align		4
.L_33:
        /*0240*/ 	.word	index@(.nv.constant0._ZN7cutlass13device_kernelINS_4conv6kernel13ConvUniversalINS1_16ConvProblemShapeILNS1_8OperatorE0ELi2EEENS1_10collective14CollectiveConvINS1_46MainloopSm90TmaGmmaWarpSpecializedImplicitGemmILS5_0ELi7ELi2EN4cute5tupleIJNSA_1CILi2EEENSC_ILi1EEESE_EEENS1_36KernelImplicitTmaWarpSpecializedSm90ELi1EEENSB_IJNSC_ILi128EEESI_NSB_IJNSC_ILi64EEEEEEEEENS_10bfloat16_tESM_NSA_8TiledMMAINSA_8MMA_AtomIJNSA_4SM904GMMA28MMA_64x128x16_F32BF16BF16_SSILNSQ_5MajorE0ELSS_0ELNSQ_7ScaleInE1ELST_1EEEEEENSA_6LayoutINSB_IJSE_SE_SE_EEENSB_IJNSC_ILi0EEESY_SY_EEEEENSB_IJNSA_10UnderscoreES11_S11_EEEEENS7_6detail26Sm90ImplicitGemmTileTraitsINSA_20SM90_TMA_LOAD_IM2COLENSA_14ComposedLayoutINSA_7SwizzleILi3ELi4ELi3EEENSA_18smem_ptr_flag_bitsILi16EEENSW_INSB_IJNSB_IJNSC_ILi8EEENSC_ILi16EEEEEENSB_IJSJ_SE_EEENSB_IJSE_NSC_ILi7EEEEEEEEENSB_IJNSB_IJSJ_NSC_ILi512EEEEEENSB_IJSE_SY_EEENSB_IJSY_NSC_ILi8192EEEEEEEEEEEEEvEENS15_INSA_23SM90_TMA_LOAD_MULTICASTES1Q_vEEEENS_8epilogue10collective6detail29Sm90TmaWarpSpecializedAdapterINS1W_15DefaultEpilogueISM_NSB_IJNSB_IJlllEEESE_SY_EEES21_NS1V_6thread17LinearCombinationISM_Li1EffLNS22_9ScaleType4KindE0ELNS_15FloatRoundStyleE2ESM_EENS_4gemm15EpilogueDefaultEEEEEvvEEEEvNT_6ParamsE)
        /*0244*/ 	.short	0x0210
        /*0246*/ 	.short	0x03f0


	//----- nvinfo : EIATTR_SW_WAR
	.align		4
.L_34:
        /*0248*/ 	.byte	0x04, 0x36
        /*024a*/ 	.short	(.L_36 - .L_35)
.L_35:
        /*024c*/ 	.word	0x00000008
.L_36:


//--------------------- .nv.callgraph             --------------------------
	.section	.nv.callgraph,"",@"SHT_CUDA_CALLGRAPH"
	.align	4
	.sectionentsize	8
	.align		4
        /*0000*/ 	.word	0x00000000
	.align		4
        /*0004*/ 	.word	0xffffffff
	.align		4
        /*0008*/ 	.word	0x00000000
	.align		4
        /*000c*/ 	.word	0xfffffffe
	.align		4
        /*0010*/ 	.word	0x00000000
	.align		4
        /*0014*/ 	.word	0xfffffffd
	.align		4
        /*0018*/ 	.word	0x00000000
	.align		4
        /*001c*/ 	.word	0xfffffffc


//--------------------- .nv.constant4             --------------------------
	.section	.nv.constant4,"a",@progbits
	.align	8
	.align		8
.nv.constant4:
        /*0000*/ 	.dword	_ZN39_INTERNAL_a8bab9ce_4_k_cu_3807bff2_29034cuda3std3__45__cpo5beginE
	.align		8
        /*0008*/ 	.dword	_ZN39_INTERNAL_a8bab9ce_4_k_cu_3807bff2_29034cuda3std3__45__cpo3endE
	.align		8
        /*0010*/ 	.dword	_ZN39_INTERNAL_a8bab9ce_4_k_cu_3807bff2_29034cuda3std3__45__cpo6cbeginE
	.align		8
        /*0018*/ 	.dword	_ZN39_INTERNAL_a8bab9ce_4_k_cu_3807bff2_29034cuda3std3__45__cpo4cendE
	.align		8
        /*0020*/ 	.dword	_ZN39_INTERNAL_a8bab9ce_4_k_cu_3807bff2_29034cuda3std3__441_GLOBAL__N__a8bab9ce_4_k_cu_3807bff2_29036ignoreE
	.align		8
        /*0028*/ 	.dword	_ZN39_INTERNAL_a8bab9ce_4_k_cu_3807bff2_29034cuda3std3__419piecewise_constructE
	.align		8
        /*0030*/ 	.dword	_ZN39_INTERNAL_a8bab9ce_4_k_cu_3807bff2_29034cuda3std3__48in_placeE
	.align		8
        /*0038*/ 	.dword	_ZN39_INTERNAL_a8bab9ce_4_k_cu_3807bff2_29034cuda3std6ranges3__45__cpo4swapE
	.align		8
        /*0040*/ 	.dword	_ZN39_INTERNAL_a8bab9ce_4_k_cu_3807bff2_29034cuda3std6ranges3__45__cpo9iter_moveE
	.align		8
        /*0048*/ 	.dword	_ZN39_INTERNAL_a8bab9ce_4_k_cu_3807bff2_29034cute7productE
	.align		8
        /*0050*/ 	.dword	_ZN39_INTERNAL_a8bab9ce_4_k_cu_3807bff2_29034cute1_E


//--------------------- .text._ZN7cutlass13device_kernelINS_4conv6kernel13ConvUniversalINS1_16ConvProblemShapeILNS1_8OperatorE0ELi2EEENS1_10collective14CollectiveConvINS1_46MainloopSm90TmaGmmaWarpSpecializedImplicitGemmILS5_0ELi7ELi2EN4cute5tupleIJNSA_1CILi2EEENSC_ILi1EEESE_EEENS1_36KernelImplicitTmaWarpSpecializedSm90ELi1EEENSB_IJNSC_ILi128EEESI_NSB_IJNSC_ILi64EEEEEEEEENS_10bfloat16_tESM_NSA_8TiledMMAINSA_8MMA_AtomIJNSA_4SM904GMMA28MMA_64x128x16_F32BF16BF16_SSILNSQ_5MajorE0ELSS_0ELNSQ_7ScaleInE1ELST_1EEEEEENSA_6LayoutINSB_IJSE_SE_SE_EEENSB_IJNSC_ILi0EEESY_SY_EEEEENSB_IJNSA_10UnderscoreES11_S11_EEEEENS7_6detail26Sm90ImplicitGemmTileTraitsINSA_20SM90_TMA_LOAD_IM2COLENSA_14ComposedLayoutINSA_7SwizzleILi3ELi4ELi3EEENSA_18smem_ptr_flag_bitsILi16EEENSW_INSB_IJNSB_IJNSC_ILi8EEENSC_ILi16EEEEEENSB_IJSJ_SE_EEENSB_IJSE_NSC_ILi7EEEEEEEEENSB_IJNSB_IJSJ_NSC_ILi512EEEEEENSB_IJSE_SY_EEENSB_IJSY_NSC_ILi8192EEEEEEEEEEEEEvEENS15_INSA_23SM90_TMA_LOAD_MULTICASTES1Q_vEEEENS_8epilogue10collective6detail29Sm90TmaWarpSpecializedAdapterINS1W_15DefaultEpilogueISM_NSB_IJNSB_IJlllEEESE_SY_EEES21_NS1V_6thread17LinearCombinationISM_Li1EffLNS22_9ScaleType4KindE0ELNS_15FloatRoundStyleE2ESM_EENS_4gemm15EpilogueDefaultEEEEEvvEEEEvNT_6ParamsE --------------------------
	.section	.text._ZN7cutlass13device_kernelINS_4conv6kernel13ConvUniversalINS1_16ConvProblemShapeILNS1_8OperatorE0ELi2EEENS1_10collective14CollectiveConvINS1_46MainloopSm90TmaGmmaWarpSpecializedImplicitGemmILS5_0ELi7ELi2EN4cute5tupleIJNSA_1CILi2EEENSC_ILi1EEESE_EEENS1_36KernelImplicitTmaWarpSpecializedSm90ELi1EEENSB_IJNSC_ILi128EEESI_NSB_IJNSC_ILi64EEEEEEEEENS_10bfloat16_tESM_NSA_8TiledMMAINSA_8MMA_AtomIJNSA_4SM904GMMA28MMA_64x128x16_F32BF16BF16_SSILNSQ_5MajorE0ELSS_0ELNSQ_7ScaleInE1ELST_1EEEEEENSA_6LayoutINSB_IJSE_SE_SE_EEENSB_IJNSC_ILi0EEESY_SY_EEEEENSB_IJNSA_10UnderscoreES11_S11_EEEEENS7_6detail26Sm90ImplicitGemmTileTraitsINSA_20SM90_TMA_LOAD_IM2COLENSA_14ComposedLayoutINSA_7SwizzleILi3ELi4ELi3EEENSA_18smem_ptr_flag_bitsILi16EEENSW_INSB_IJNSB_IJNSC_ILi8EEENSC_ILi16EEEEEENSB_IJSJ_SE_EEENSB_IJSE_NSC_ILi7EEEEEEEEENSB_IJNSB_IJSJ_NSC_ILi512EEEEEENSB_IJSE_SY_EEENSB_IJSY_NSC_ILi8192EEEEEEEEEEEEEvEENS15_INSA_23SM90_TMA_LOAD_MULTICASTES1Q_vEEEENS_8epilogue10collective6detail29Sm90TmaWarpSpecializedAdapterINS1W_15DefaultEpilogueISM_NSB_IJNSB_IJlllEEESE_SY_EEES21_NS1V_6thread17LinearCombinationISM_Li1EffLNS22_9ScaleType4KindE0ELNS_15FloatRoundStyleE2ESM_EENS_4gemm15EpilogueDefaultEEEEEvvEEEEvNT_6ParamsE,"ax",@progbits
	.align	128
.text._ZN7cutlass13device_kernelINS_4conv6kernel13ConvUniversalINS1_16ConvProblemShapeILNS1_8OperatorE0ELi2EEENS1_10collective14CollectiveConvINS1_46MainloopSm90TmaGmmaWarpSpecializedImplicitGemmILS5_0ELi7ELi2EN4cute5tupleIJNSA_1CILi2EEENSC_ILi1EEESE_EEENS1_36KernelImplicitTmaWarpSpecializedSm90ELi1EEENSB_IJNSC_ILi128EEESI_NSB_IJNSC_ILi64EEEEEEEEENS_10bfloat16_tESM_NSA_8TiledMMAINSA_8MMA_AtomIJNSA_4SM904GMMA28MMA_64x128x16_F32BF16BF16_SSILNSQ_5MajorE0ELSS_0ELNSQ_7ScaleInE1ELST_1EEEEEENSA_6LayoutINSB_IJSE_SE_SE_EEENSB_IJNSC_ILi0EEESY_SY_EEEEENSB_IJNSA_10UnderscoreES11_S11_EEEEENS7_6detail26Sm90ImplicitGemmTileTraitsINSA_20SM90_TMA_LOAD_IM2COLENSA_14ComposedLayoutINSA_7SwizzleILi3ELi4ELi3EEENSA_18smem_ptr_flag_bitsILi16EEENSW_INSB_IJNSB_IJNSC_ILi8EEENSC_ILi16EEEEEENSB_IJSJ_SE_EEENSB_IJSE_NSC_ILi7EEEEEEEEENSB_IJNSB_IJSJ_NSC_ILi512EEEEEENSB_IJSE_SY_EEENSB_IJSY_NSC_ILi8192EEEEEEEEEEEEEvEENS15_INSA_23SM90_TMA_LOAD_MULTICASTES1Q_vEEEENS_8epilogue10collective6detail29Sm90TmaWarpSpecializedAdapterINS1W_15DefaultEpilogueISM_NSB_IJNSB_IJlllEEESE_SY_EEES21_NS1V_6thread17LinearCombinationISM_Li1EffLNS22_9ScaleType4KindE0ELNS_15FloatRoundStyleE2ESM_EENS_4gemm15EpilogueDefaultEEEEEvvEEEEvNT_6ParamsE:
        .type           _ZN7cutlass13device_kernelINS_4conv6kernel13ConvUniversalINS1_16ConvProblemShapeILNS1_8OperatorE0ELi2EEENS1_10collective14CollectiveConvINS1_46MainloopSm90TmaGmmaWarpSpecializedImplicitGemmILS5_0ELi7ELi2EN4cute5tupleIJNSA_1CILi2EEENSC_ILi1EEESE_EEENS1_36KernelImplicitTmaWarpSpecializedSm90ELi1EEENSB_IJNSC_ILi128EEESI_NSB_IJNSC_ILi64EEEEEEEEENS_10bfloat16_tESM_NSA_8TiledMMAINSA_8MMA_AtomIJNSA_4SM904GMMA28MMA_64x128x16_F32BF16BF16_SSILNSQ_5MajorE0ELSS_0ELNSQ_7ScaleInE1ELST_1EEEEEENSA_6LayoutINSB_IJSE_SE_SE_EEENSB_IJNSC_ILi0EEESY_SY_EEEEENSB_IJNSA_10UnderscoreES11_S11_EEEEENS7_6detail26Sm90ImplicitGemmTileTraitsINSA_20SM90_TMA_LOAD_IM2COLENSA_14ComposedLayoutINSA_7SwizzleILi3ELi4ELi3EEENSA_18smem_ptr_flag_bitsILi16EEENSW_INSB_IJNSB_IJNSC_ILi8EEENSC_ILi16EEEEEENSB_IJSJ_SE_EEENSB_IJSE_NSC_ILi7EEEEEEEEENSB_IJNSB_IJSJ_NSC_ILi512EEEEEENSB_IJSE_SY_EEENSB_IJSY_NSC_ILi8192EEEEEEEEEEEEEvEENS15_INSA_23SM90_TMA_LOAD_MULTICASTES1Q_vEEEENS_8epilogue10collective6detail29Sm90TmaWarpSpecializedAdapterINS1W_15DefaultEpilogueISM_NSB_IJNSB_IJlllEEESE_SY_EEES21_NS1V_6thread17LinearCombinationISM_Li1EffLNS22_9ScaleType4KindE0ELNS_15FloatRoundStyleE2ESM_EENS_4gemm15EpilogueDefaultEEEEEvvEEEEvNT_6ParamsE,@function
        .size           _ZN7cutlass13device_kernelINS_4conv6kernel13ConvUniversalINS1_16ConvProblemShapeILNS1_8OperatorE0ELi2EEENS1_10collective14CollectiveConvINS1_46MainloopSm90TmaGmmaWarpSpecializedImplicitGemmILS5_0ELi7ELi2EN4cute5tupleIJNSA_1CILi2EEENSC_ILi1EEESE_EEENS1_36KernelImplicitTmaWarpSpecializedSm90ELi1EEENSB_IJNSC_ILi128EEESI_NSB_IJNSC_ILi64EEEEEEEEENS_10bfloat16_tESM_NSA_8TiledMMAINSA_8MMA_AtomIJNSA_4SM904GMMA28MMA_64x128x16_F32BF16BF16_SSILNSQ_5MajorE0ELSS_0ELNSQ_7ScaleInE1ELST_1EEEEEENSA_6LayoutINSB_IJSE_SE_SE_EEENSB_IJNSC_ILi0EEESY_SY_EEEEENSB_IJNSA_10UnderscoreES11_S11_EEEEENS7_6detail26Sm90ImplicitGemmTileTraitsINSA_20SM90_TMA_LOAD_IM2COLENSA_14ComposedLayoutINSA_7SwizzleILi3ELi4ELi3EEENSA_18smem_ptr_flag_bitsILi16EEENSW_INSB_IJNSB_IJNSC_ILi8EEENSC_ILi16EEEEEENSB_IJSJ_SE_EEENSB_IJSE_NSC_ILi7EEEEEEEEENSB_IJNSB_IJSJ_NSC_ILi512EEEEEENSB_IJSE_SY_EEENSB_IJSY_NSC_ILi8192EEEEEEEEEEEEEvEENS15_INSA_23SM90_TMA_LOAD_MULTICASTES1Q_vEEEENS_8epilogue10collective6detail29Sm90TmaWarpSpecializedAdapterINS1W_15DefaultEpilogueISM_NSB_IJNSB_IJlllEEESE_SY_EEES21_NS1V_6thread17LinearCombinationISM_Li1EffLNS22_9ScaleType4KindE0ELNS_15FloatRoundStyleE2ESM_EENS_4gemm15EpilogueDefaultEEEEEvvEEEEvNT_6ParamsE,(.L_x_294 - _ZN7cutlass13device_kernelINS_4conv6kernel13ConvUniversalINS1_16ConvProblemShapeILNS1_8OperatorE0ELi2EEENS1_10collective14CollectiveConvINS1_46MainloopSm90TmaGmmaWarpSpecializedImplicitGemmILS5_0ELi7ELi2EN4cute5tupleIJNSA_1CILi2EEENSC_ILi1EEESE_EEENS1_36KernelImplicitTmaWarpSpecializedSm90ELi1EEENSB_IJNSC_ILi128EEESI_NSB_IJNSC_ILi64EEEEEEEEENS_10bfloat16_tESM_NSA_8TiledMMAINSA_8MMA_AtomIJNSA_4SM904GMMA28MMA_64x128x16_F32BF16BF16_SSILNSQ_5MajorE0ELSS_0ELNSQ_7ScaleInE1ELST_1EEEEEENSA_6LayoutINSB_IJSE_SE_SE_EEENSB_IJNSC_ILi0EEESY_SY_EEEEENSB_IJNSA_10UnderscoreES11_S11_EEEEENS7_6detail26Sm90ImplicitGemmTileTraitsINSA_20SM90_TMA_LOAD_IM2COLENSA_14ComposedLayoutINSA_7SwizzleILi3ELi4ELi3EEENSA_18smem_ptr_flag_bitsILi16EEENSW_INSB_IJNSB_IJNSC_ILi8EEENSC_ILi16EEEEEENSB_IJSJ_SE_EEENSB_IJSE_NSC_ILi7EEEEEEEEENSB_IJNSB_IJSJ_NSC_ILi512EEEEEENSB_IJSE_SY_EEENSB_IJSY_NSC_ILi8192EEEEEEEEEEEEEvEENS15_INSA_23SM90_TMA_LOAD_MULTICASTES1Q_vEEEENS_8epilogue10collective6detail29Sm90TmaWarpSpecializedAdapterINS1W_15DefaultEpilogueISM_NSB_IJNSB_IJlllEEESE_SY_EEES21_NS1V_6thread17LinearCombinationISM_Li1EffLNS22_9ScaleType4KindE0ELNS_15FloatRoundStyleE2ESM_EENS_4gemm15EpilogueDefaultEEEEEvvEEEEvNT_6ParamsE)
        .other          _ZN7cutlass13device_kernelINS_4conv6kernel13ConvUniversalINS1_16ConvProblemShapeILNS1_8OperatorE0ELi2EEENS1_10collective14CollectiveConvINS1_46MainloopSm90TmaGmmaWarpSpecializedImplicitGemmILS5_0ELi7ELi2EN4cute5tupleIJNSA_1CILi2EEENSC_ILi1EEESE_EEENS1_36KernelImplicitTmaWarpSpecializedSm90ELi1EEENSB_IJNSC_ILi128EEESI_NSB_IJNSC_ILi64EEEEEEEEENS_10bfloat16_tESM_NSA_8TiledMMAINSA_8MMA_AtomIJNSA_4SM904GMMA28MMA_64x128x16_F32BF16BF16_SSILNSQ_5MajorE0ELSS_0ELNSQ_7ScaleInE1ELST_1EEEEEENSA_6LayoutINSB_IJSE_SE_SE_EEENSB_IJNSC_ILi0EEESY_SY_EEEEENSB_IJNSA_10UnderscoreES11_S11_EEEEENS7_6detail26Sm90ImplicitGemmTileTraitsINSA_20SM90_TMA_LOAD_IM2COLENSA_14ComposedLayoutINSA_7SwizzleILi3ELi4ELi3EEENSA_18smem_ptr_flag_bitsILi16EEENSW_INSB_IJNSB_IJNSC_ILi8EEENSC_ILi16EEEEEENSB_IJSJ_SE_EEENSB_IJSE_NSC_ILi7EEEEEEEEENSB_IJNSB_IJSJ_NSC_ILi512EEEEEENSB_IJSE_SY_EEENSB_IJSY_NSC_ILi8192EEEEEEEEEEEEEvEENS15_INSA_23SM90_TMA_LOAD_MULTICASTES1Q_vEEEENS_8epilogue10collective6detail29Sm90TmaWarpSpecializedAdapterINS1W_15DefaultEpilogueISM_NSB_IJNSB_IJlllEEESE_SY_EEES21_NS1V_6thread17LinearCombinationISM_Li1EffLNS22_9ScaleType4KindE0ELNS_15FloatRoundStyleE2ESM_EENS_4gemm15EpilogueDefaultEEEEEvvEEEEvNT_6ParamsE,@"STO_CUDA_ENTRY STV_DEFAULT"
_ZN7cutlass13device_kernelINS_4conv6kernel13ConvUniversalINS1_16ConvProblemShapeILNS1_8OperatorE0ELi2EEENS1_10collective14CollectiveConvINS1_46MainloopSm90TmaGmmaWarpSpecializedImplicitGemmILS5_0ELi7ELi2EN4cute5tupleIJNSA_1CILi2EEENSC_ILi1EEESE_EEENS1_36KernelImplicitTmaWarpSpecializedSm90ELi1EEENSB_IJNSC_ILi128EEESI_NSB_IJNSC_ILi64EEEEEEEEENS_10bfloat16_tESM_NSA_8TiledMMAINSA_8MMA_AtomIJNSA_4SM904GMMA28MMA_64x128x16_F32BF16BF16_SSILNSQ_5MajorE0ELSS_0ELNSQ_7ScaleInE1ELST_1EEEEEENSA_6LayoutINSB_IJSE_SE_SE_EEENSB_IJNSC_ILi0EEESY_SY_EEEEENSB_IJNSA_10UnderscoreES11_S11_EEEEENS7_6detail26Sm90ImplicitGemmTileTraitsINSA_20SM90_TMA_LOAD_IM2COLENSA_14ComposedLayoutINSA_7SwizzleILi3ELi4ELi3EEENSA_18smem_ptr_flag_bitsILi16EEENSW_INSB_IJNSB_IJNSC_ILi8EEENSC_ILi16EEEEEENSB_IJSJ_SE_EEENSB_IJSE_NSC_ILi7EEEEEEEEENSB_IJNSB_IJSJ_NSC_ILi512EEEEEENSB_IJSE_SY_EEENSB_IJSY_NSC_ILi8192EEEEEEEEEEEEEvEENS15_INSA_23SM90_TMA_LOAD_MULTICASTES1Q_vEEEENS_8epilogue10collective6detail29Sm90TmaWarpSpecializedAdapterINS1W_15DefaultEpilogueISM_NSB_IJNSB_IJlllEEESE_SY_EEES21_NS1V_6thread17LinearCombinationISM_Li1EffLNS22_9ScaleType4KindE0ELNS_15FloatRoundStyleE2ESM_EENS_4gemm15EpilogueDefaultEEEEEvvEEEEvNT_6ParamsE:
[----:B------:R-:W-:Y:S01]  /*0000*/  LDC R1, c[0x0][0x28] ;  /* 0x00000a00ff017b82 */ /* 0x000fe20000000800 */
[----:B------:R-:W0:Y:S01]  /*0010*/  S2R R11, SR_TID.X ;  /* 0x00000000000b7919 */ /* 0x000e220000002100 */
[----:B------:R-:W-:Y:S01]  /*0020*/  ELECT P0, URZ, PT ;  /* 0x00000000003f782f */ /* 0x000fe20003800000 */
[----:B------:R-:W-:Y:S01]  /*0030*/  BSSY B0, `(.L_x_0) ;  /* 0x0000010000007945 */ /* 0x000fe20003800000 */
[----:B------:R-:W1:Y:S01]  /*0040*/  S2R R12, SR_CTAID.X ;  /* 0x00000000000c7919 */ /* 0x000e620000002500 */
[--C-:B0-----:R-:W-:Y:S02]  /*0050*/  SHF.R.U32.HI R0, RZ, 0x5, R11.reuse ;  /* 0x00000005ff007819 */ /* 0x101fe4000001160b */
[----:B------:R-:W-:-:S03]  /*0060*/  SHF.R.U32.HI R3, RZ, 0x7, R11 ;  /* 0x00000007ff037819 */ /* 0x000fc6000001160b */
[----:B------:R-:W0:Y:S04]  /*0070*/  SHFL.IDX PT, R2, R0, RZ, 0x1f ;  /* 0x00001fff00027589 */ /* 0x000e2800000e0000 */
[----:B------:R2:W3:Y:S01]  /*0080*/  SHFL.IDX PT, R10, R3, RZ, 0x1f ;  /* 0x00001fff030a7589 */ /* 0x0004e200000e0000 */
[----:B0-----:R-:W-:-:S13]  /*0090*/  ISETP.NE.OR P0, PT, R2, RZ, !P0 ;  /* 0x000000ff0200720c */ /* 0x001fda0004705670 */
[----:B-123--:R-:W-:Y:S05]  /*00a0*/  @P0 BRA `(.L_x_1) ;  /* 0x0000000000200947 */ /* 0x00efea0003800000 */
[----:B------:R-:W-:Y:S02]  /*00b0*/  ULDC.64 UR4, c[0x0][0x198] ;  /* 0x0000660000047ab9 */ /* 0x000fe40000000a00 */
[----:B------:R-:W-:Y:S02]  /*00c0*/  UIADD3 UR6, UP0, UR4, 0xf0, URZ ;  /* 0x000000f004067890 */ /* 0x000fe4000ff1e03f */
[----:B------:R-:W-:Y:S02]  /*00d0*/  UIADD3 UR4, UP1, UR4, 0x1f0, URZ ;  /* 0x000001f004047890 */ /* 0x000fe4000ff3e03f */
[----:B------:R-:W-:Y:S02]  /*00e0*/  UIADD3.X UR7, URZ, UR5, URZ, UP0, !UPT ;  /* 0x000000053f077290 */ /* 0x000fe400087fe43f */
[----:B------:R-:W-:-:S07]  /*00f0*/  UIADD3.X UR5, URZ, UR5, URZ, UP1, !UPT ;  /* 0x000000053f057290 */ /* 0x000fce0008ffe43f */
[----:B------:R0:W-:Y:S02]  /*0100*/  UTMACCTL.PF [UR6] ;  /* 0x00000000060079b9 */ /* 0x0001e40008040000 */
[----:B------:R0:W-:Y:S02]  /*0110*/  UTMACCTL.PF [UR4] ;  /* 0x00000000040079b9 */ /* 0x0001e40008040000 */
[----:B0-----:R-:W-:Y:S01]  /*0120*/  NOP ;  /* 0x0000000000007918 */ /* 0x001fe20000000000 */
.L_x_1:
[----:B------:R-:W-:Y:S05]  /*0130*/  BSYNC B0 ;  /* 0x0000000000007941 */ /* 0x000fea0003800000 */
.L_x_0:
[----:B------:R-:W0:Y:S01]  /*0140*/  SHFL.IDX PT, R0, R0, RZ, 0x1f ;  /* 0x00001fff00007589 */ /* 0x000e2200000e0000 */
[----:B------:R-:W-:Y:S02]  /*0150*/  SHF.R.S32.HI R4, RZ, 0x1f, R11 ;  /* 0x0000001fff047819 */ /* 0x000fe4000001140b */
[----:B------:R-:W-:Y:S01]  /*0160*/  I2FP.F32.U32 R6, R12 ;  /* 0x0000000c00067245 */ /* 0x000fe20000201000 */
[----:B------:R-:W1:Y:S01]  /*0170*/  S2R R13, SR_CTAID.Y ;  /* 0x00000000000d7919 */ /* 0x000e620000002600 */
[----:B------:R-:W-:-:S04]  /*0180*/  LEA.HI R4, R4, R11, RZ, 0x7 ;  /* 0x0000000b04047211 */ /* 0x000fc800078f38ff */
[----:B------:R-:W-:-:S05]  /*0190*/  LOP3.LUT R4, R4, 0xffffff80, RZ, 0xc0, !PT ;  /* 0xffffff8004047812 */ /* 0x000fca00078ec0ff */
[----:B------:R-:W-:-:S05]  /*01a0*/  IMAD.IADD R14, R11, 0x1, -R4 ;  /* 0x000000010b0e7824 */ /* 0x000fca00078e0a04 */
[----:B------:R-:W-:-:S04]  /*01b0*/  SHF.R.S32.HI R3, RZ, 0x1f, R14 ;  /* 0x0000001fff037819 */ /* 0x000fc8000001140e */
[----:B------:R-:W-:Y:S02]  /*01c0*/  LEA.HI R3, R3, R14, RZ, 0x3 ;  /* 0x0000000e03037211 */ /* 0x000fe400078f18ff */
[----:B0-----:R-:W-:Y:S02]  /*01d0*/  ISETP.NE.AND P0, PT, R0, RZ, PT ;  /* 0x000000ff0000720c */ /* 0x001fe40003f05270 */
[--C-:B------:R-:W-:Y:S02]  /*01e0*/  SHF.R.S32.HI R4, RZ, 0x3, R3.reuse ;  /* 0x00000003ff047819 */ /* 0x100fe40000011403 */
[----:B------:R-:W-:Y:S02]  /*01f0*/  SHF.R.S32.HI R3, RZ, 0x1f, R3 ;  /* 0x0000001fff037819 */ /* 0x000fe40000011403 */
[----:B------:R-:W-:-:S07]  /*0200*/  SHF.R.S32.HI R5, RZ, 0x1f, R0 ;  /* 0x0000001fff057819 */ /* 0x000fce0000011400 */
[----:B-1----:R-:W-:Y:S05]  /*0210*/  @P0 BRA `(.L_x_2) ;  /* 0x0000000000700947 */ /* 0x002fea0003800000 */
[----:B------:R-:W0:Y:S01]  /*0220*/  S2UR UR8, SR_CgaCtaId ;  /* 0x00000000000879c3 */ /* 0x000e220000008800 */
[----:B------:R-:W-:Y:S01]  /*0230*/  UMOV UR4, 0x400 ;  /* 0x0000040000047882 */ /* 0x000fe20000000000 */
[----:B------:R-:W-:Y:S01]  /*0240*/  UMOV UR5, 0x1 ;  /* 0x0000000100057882 */ /* 0x000fe20000000000 */
[----:B------:R-:W-:Y:S01]  /*0250*/  UMOV UR6, 0x2 ;  /* 0x0000000200067882 */ /* 0x000fe20000000000 */
[----:B------:R-:W-:Y:S01]  /*0260*/  ELECT P0, URZ, PT ;  /* 0x00000000003f782f */ /* 0x000fe20003800000 */
[----:B------:R-:W-:-:S04]  /*0270*/  UIADD3 UR6, -UR6, 0x100000, URZ ;  /* 0x0010000006067890 */ /* 0x000fc8000fffe13f */
[----:B------:R-:W-:Y:S02]  /*0280*/  USHF.L.U32 UR7, UR6, 0xb, URZ ;  /* 0x0000000b06077899 */ /* 0x000fe4000800063f */
[----:B------:R-:W-:Y:S02]  /*0290*/  USHF.L.U32 UR6, UR6, 0x1, URZ ;  /* 0x0000000106067899 */ /* 0x000fe4000800063f */
[----:B0-----:R-:W-:Y:S02]  /*02a0*/  ULEA UR8, UR8, UR4, 0x18 ;  /* 0x0000000408087291 */ /* 0x001fe4000f8ec03f */
[----:B------:R-:W-:-:S04]  /*02b0*/  UIADD3 UR4, -UR5, 0x100000, URZ ;  /* 0x0010000005047890 */ /* 0x000fc8000fffe13f */
[----:B------:R-:W-:Y:S02]  /*02c0*/  USHF.L.U32 UR5, UR4, 0xb, URZ ;  /* 0x0000000b04057899 */ /* 0x000fe4000800063f */
[----:B------:R-:W-:Y:S01]  /*02d0*/  USHF.L.U32 UR4, UR4, 0x1, URZ ;  /* 0x0000000104047899 */ /* 0x000fe2000800063f */
[----:B------:R-:W0:Y:S11]  /*02e0*/  FENCE.VIEW.ASYNC.S ;  /* 0x00000000000073c6 */ /* 0x000e360000000000 */
[----:B0-----:R0:W1:Y:S01]  /*02f0*/  SYNCS.EXCH.64 URZ, [UR8+0x38000], UR4 ;  /* 0x03800004083f75b2 */ /* 0x0010620008000100 */
[----:B------:R0:W2:Y:S01]  /*0300*/  SYNCS.EXCH.64 URZ, [UR8+0x38038], UR6 ;  /* 0x03803806083f75b2 */ /* 0x0000a20008000100 */
[----:B------:R0:W3:Y:S01]  /*0310*/  SYNCS.EXCH.64 URZ, [UR8+0x38008], UR4 ;  /* 0x03800804083f75b2 */ /* 0x0000e20008000100 */
[----:B------:R0:W4:Y:S01]  /*0320*/  SYNCS.EXCH.64 URZ, [UR8+0x38040], UR6 ;  /* 0x03804006083f75b2 */ /* 0x0001220008000100 */
[----:B------:R0:W0:Y:S01]  /*0330*/  SYNCS.EXCH.64 URZ, [UR8+0x38010], UR4 ;  /* 0x03801004083f75b2 */ /* 0x0000220008000100 */
        /* <DEDUP_REMOVED lines=9> */
[----:B------:R-:W-:Y:S01]  /*03d0*/  NOP ;  /* 0x0000000000007918 */ /* 0x000fe20000000000 */
.L_x_2:
[----:B0-----:R-:W-:Y:S01]  /*03e0*/  ULDC UR4, c[0x0][0x150] ;  /* 0x0000540000047ab9 */ /* 0x001fe20000000800 */
[----:B------:R-:W-:Y:S01]  /*03f0*/  LEA.HI R3, R3, R4, RZ, 0x2 ;  /* 0x0000000403037211 */ /* 0x000fe200078f10ff */
[----:B------:R-:W-:Y:S01]  /*0400*/  FMUL R6, R6, UR4 ;  /* 0x0000000406067c20 */ /* 0x000fe20008400000 */
[----:B------:R-:W-:Y:S01]  /*0410*/  LEA.HI R5, R5, R0, RZ, 0x2 ;  /* 0x0000000005057211 */ /* 0x000fe200078f10ff */
[----:B------:R-:W-:Y:S01]  /*0420*/  ULDC UR4, c[0x0][0x154] ;  /* 0x0000550000047ab9 */ /* 0x000fe20000000800 */
[----:B------:R-:W-:Y:S01]  /*0430*/  LOP3.LUT R3, R3, 0xfffffffc, RZ, 0xc0, !PT ;  /* 0xfffffffc03037812 */ /* 0x000fe200078ec0ff */
[----:B------:R-:W0:Y:S01]  /*0440*/  LDC R8, c[0x0][0x140] ;  /* 0x00005000ff087b82 */ /* 0x000e220000000800 */
[----:B------:R-:W-:Y:S01]  /*0450*/  LOP3.LUT R5, R5, 0x3ffffffc, RZ, 0xc0, !PT ;  /* 0x3ffffffc05057812 */ /* 0x000fe200078ec0ff */
[----:B------:R-:W5:Y:S01]  /*0460*/  F2I.U32.TRUNC.NTZ R6, R6 ;  /* 0x0000000600067305 */ /* 0x000f62000020f000 */
[----:B------:R-:W-:Y:S01]  /*0470*/  LOP3.LUT P0, RZ, R14, 0x7, RZ, 0xc0, !PT ;  /* 0x000000070eff7812 */ /* 0x000fe2000780c0ff */
[----:B------:R-:W-:Y:S01]  /*0480*/  IMAD.IADD R3, R4, 0x1, -R3 ;  /* 0x0000000104037824 */ /* 0x000fe200078e0a03 */
[----:B------:R-:W-:Y:S01]  /*0490*/  I2FP.F32.U32 R4, R13 ;  /* 0x0000000d00047245 */ /* 0x000fe20000201000 */
[----:B------:R-:W-:Y:S01]  /*04a0*/  IMAD.IADD R0, R0, 0x1, -R5 ;  /* 0x0000000100007824 */ /* 0x000fe200078e0a05 */
[----:B------:R-:W-:Y:S01]  /*04b0*/  ISETP.NE.AND P3, PT, R10, 0x1, PT ;  /* 0x000000010a00780c */ /* 0x000fe20003f65270 */
[----:B------:R-:W-:Y:S01]  /*04c0*/  NOP ;  /* 0x0000000000007918 */ /* 0x000fe20000000000 */
[----:B------:R-:W-:Y:S01]  /*04d0*/  NOP ;  /* 0x0000000000007918 */ /* 0x000fe20000000000 */
[----:B------:R-:W-:-:S02]  /*04e0*/  IMAD R0, R0, 0x4, R3 ;  /* 0x0000000400007824 */ /* 0x000fc400078e0203 */
[----:B------:R-:W-:Y:S01]  /*04f0*/  FMUL R7, R4, UR4 ;  /* 0x0000000404077c20 */ /* 0x000fe20008400000 */
[----:B------:R-:W-:Y:S02]  /*0500*/  ULDC UR4, c[0x0][0x144] ;  /* 0x0000510000047ab9 */ /* 0x000fe40000000800 */
[C---:B------:R-:W-:Y:S01]  /*0510*/  LEA.HI R3, R0.reuse, R0, RZ, 0x1 ;  /* 0x0000000000037211 */ /* 0x040fe200078f08ff */
[----:B-----5:R-:W-:Y:S02]  /*0520*/  IMAD.MOV R5, RZ, RZ, -R6 ;  /* 0x000000ffff057224 */ /* 0x020fe400078e0a06 */
[----:B------:R-:W5:Y:S01]  /*0530*/  F2I.U32.TRUNC.NTZ R7, R7 ;  /* 0x0000000700077305 */ /* 0x000f62000020f000 */
[----:B------:R-:W-:Y:S01]  /*0540*/  LOP3.LUT R3, R3, 0xfffffffe, RZ, 0xc0, !PT ;  /* 0xfffffffe03037812 */ /* 0x000fe200078ec0ff */
[----:B------:R-:W-:Y:S01]  /*0550*/  IMAD R4, R5, UR4, R12 ;  /* 0x0000000405047c24 */ /* 0x000fe2000f8e020c */
[----:B------:R-:W-:Y:S01]  /*0560*/  ULDC UR4, c[0x0][0x148] ;  /* 0x0000520000047ab9 */ /* 0x000fe20000000800 */
[----:B------:R-:W-:Y:S01]  /*0570*/  IMAD.SHL.U32 R5, R0, 0x4, RZ ;  /* 0x0000000400057824 */ /* 0x000fe200078e00ff */
[----:B0-----:R-:W-:Y:S01]  /*0580*/  ISETP.EQ.U32.AND P1, PT, R8, 0x1, PT ;  /* 0x000000010800780c */ /* 0x001fe20003f22070 */
[----:B------:R-:W-:-:S03]  /*0590*/  IMAD.IADD R3, R0, 0x1, -R3 ;  /* 0x0000000100037824 */ /* 0x000fc600078e0a03 */
[----:B------:R-:W-:Y:S02]  /*05a0*/  LOP3.LUT R0, R0, 0xc, R5, 0x78, !PT ;  /* 0x0000000c00007812 */ /* 0x000fe400078e7805 */
[----:B------:R-:W-:Y:S02]  /*05b0*/  ISETP.NE.AND P4, PT, R3, R4, PT ;  /* 0x000000040300720c */ /* 0x000fe40003f85270 */
[----:B------:R-:W-:Y:S01]  /*05c0*/  SHF.R.S32.HI R3, RZ, 0x1f, R2 ;  /* 0x0000001fff037819 */ /* 0x000fe20000011402 */
[----:B-----5:R-:W-:Y:S01]  /*05d0*/  IMAD.MOV R6, RZ, RZ, -R7 ;  /* 0x000000ffff067224 */ /* 0x020fe200078e0a07 */
[----:B------:R-:W-:Y:S02]  /*05e0*/  ISETP.LT.U32.AND P0, PT, R0, 0x2, !P0 ;  /* 0x000000020000780c */ /* 0x000fe40004701070 */
[----:B------:R-:W-:Y:S01]  /*05f0*/  LEA.HI R3, R3, R2, RZ, 0x2 ;  /* 0x0000000203037211 */ /* 0x000fe200078f10ff */
[----:B------:R-:W-:-:S03]  /*0600*/  IMAD R7, R6, UR4, R13 ;  /* 0x0000000406077c24 */ /* 0x000fc6000f8e020d */
[----:B------:R-:W-:-:S03]  /*0610*/  LOP3.LUT R3, R3, 0xfffffffc, RZ, 0xc0, !PT ;  /* 0xfffffffc03037812 */ /* 0x000fc600078ec0ff */
[----:B------:R-:W-:Y:S02]  /*0620*/  @P4 LEA.HI R4, R0, R0, RZ, 0x1 ;  /* 0x0000000000044211 */ /* 0x000fe400078f08ff */
[----:B------:R-:W-:Y:S01]  /*0630*/  IMAD.IADD R5, R2, 0x1, -R3 ;  /* 0x0000000102057824 */ /* 0x000fe200078e0a03 */
[----:B------:R-:W-:Y:S02]  /*0640*/  SEL R3, RZ, 0x1, !P0 ;  /* 0x00000001ff037807 */ /* 0x000fe40004000000 */
[----:B------:R-:W-:Y:S02]  /*0650*/  @P4 SHF.R.S32.HI R4, RZ, 0x1, R4 ;  /* 0x00000001ff044819 */ /* 0x000fe40000011404 */
[----:B------:R-:W-:Y:S02]  /*0660*/  LOP3.LUT P2, RZ, R10, R5, RZ, 0xfc, !PT ;  /* 0x000000050aff7212 */ /* 0x000fe4000784fcff */
[----:B------:R-:W-:Y:S01]  /*0670*/  @P4 ISETP.NE.AND P5, PT, R4, R7, PT ;  /* 0x000000070400420c */ /* 0x000fe20003fa5270 */
[----:B------:R-:W-:Y:S01]  /*0680*/  IMAD.MOV.U32 R4, RZ, RZ, 0x1 ;  /* 0x00000001ff047424 */ /* 0x000fe200078e00ff */
[----:B------:R-:W-:-:S02]  /*0690*/  SEL R2, RZ, 0x1, P2 ;  /* 0x00000001ff027807 */ /* 0x000fc40001000000 */
[----:B------:R-:W-:Y:S02]  /*06a0*/  @P4 SEL R4, RZ, 0x1, P5 ;  /* 0x00000001ff044807 */ /* 0x000fe40002800000 */
[----:B------:R-:W-:Y:S02]  /*06b0*/  SEL R2, R2, 0x2, P3 ;  /* 0x0000000202027807 */ /* 0x000fe40001800000 */
[----:B------:R-:W-:Y:S01]  /*06c0*/  LOP3.LUT R4, R4, R3, RZ, 0xc0, !PT ;  /* 0x0000000304047212 */ /* 0x000fe200078ec0ff */
[----:B------:R-:W-:Y:S06]  /*06d0*/  @!P1 BRA `(.L_x_3) ;  /* 0x0000000000089947 */ /* 0x000fec0003800000 */
[----:B-1234-:R-:W-:Y:S01]  /*06e0*/  UCGABAR_ARV ;  /* 0x00000000000079c7 */ /* 0x01efe20008000000 */
[----:B------:R-:W-:Y:S05]  /*06f0*/  BRA `(.L_x_4) ;  /* 0x0000000000047947 */ /* 0x000fea0003800000 */
.L_x_3:
[----:B-1234-:R-:W-:Y:S01]  /*0700*/  NOP ;  /* 0x0000000000007918 */ /* 0x01efe20000000000 */
.L_x_4:
[----:B------:R-:W-:Y:S01]  /*0710*/  ULDC.64 UR4, c[0x0][0x598] ;  /* 0x0001660000047ab9 */ /* 0x000fe20000000a00 */
[----:B------:R-:W-:Y:S01]  /*0720*/  ULDC.64 UR12, c[0x0][0x208] ;  /* 0x00008200000c7ab9 */ /* 0x000fe20000000a00 */
[----:B------:R-:W-:-:S04]  /*0730*/  ISETP.NE.U32.AND P0, PT, RZ, UR4, PT ;  /* 0x00000004ff007c0c */ /* 0x000fc8000bf05070 */
[----:B------:R-:W-:-:S13]  /*0740*/  ISETP.NE.AND.EX P0, PT, RZ, UR5, PT, P0 ;  /* 0x00000005ff007c0c */ /* 0x000fda000bf05300 */
[----:B------:R-:W-:Y:S05]  /*0750*/  @!P0 BRA `(.L_x_5) ;  /* 0x00000000001c8947 */ /* 0x000fea0003800000 */
[----:B------:R-:W0:Y:S02]  /*0760*/  LDC.64 R6, c[0x0][0x598] ;  /* 0x00016600ff067b82 */ /* 0x000e240000000a00 */
[----:B0-----:R-:W2:Y:S02]  /*0770*/  LDG.E.64 R6, desc[UR12][R6.64] ;  /* 0x0000000c06067981 */ /* 0x001ea4000c1e1b00 */
[----:B--2---:R-:W-:-:S04]  /*0780*/  ISETP.NE.U32.AND P0, PT, R6, RZ, PT ;  /* 0x000000ff0600720c */ /* 0x004fc80003f05070 */
[----:B------:R-:W-:-:S13]  /*0790*/  ISETP.NE.AND.EX P0, PT, R7, RZ, PT, P0 ;  /* 0x000000ff0700720c */ /* 0x000fda0003f05300 */
[----:B------:R-:W-:Y:S05]  /*07a0*/  @!P0 BRA `(.L_x_5) ;  /* 0x0000000000088947 */ /* 0x000fea0003800000 */
[----:B------:R0:W5:Y:S01]  /*07b0*/  LD.E R8, desc[UR12][R6.64] ;  /* 0x0000000c06087980 */ /* 0x000162000c101900 */
[----:B------:R-:W-:Y:S05]  /*07c0*/  BRA `(.L_x_6) ;  /* 0x0000000000207947 */ /* 0x000fea0003800000 */
.L_x_5:
[----:B------:R-:W-:Y:S02]  /*07d0*/  ULDC.64 UR4, c[0x0][0x588] ;  /* 0x0001620000047ab9 */ /* 0x000fe40000000a00 */
[----:B------:R-:W-:-:S04]  /*07e0*/  ISETP.NE.U32.AND P0, PT, RZ, UR4, PT ;  /* 0x00000004ff007c0c */ /* 0x000fc8000bf05070 */
[----:B------:R-:W-:-:S13]  /*07f0*/  ISETP.NE.AND.EX P0, PT, RZ, UR5, PT, P0 ;  /* 0x00000005ff007c0c */ /* 0x000fda000bf05300 */
[----:B------:R-:W-:Y:S05]  /*0800*/  @!P0 BRA `(.L_x_7) ;  /* 0x00000000000c8947 */ /* 0x000fea0003800000 */
[----:B------:R-:W0:Y:S02]  /*0810*/  LDC.64 R8, c[0x0][0x588] ;  /* 0x00016200ff087b82 */ /* 0x000e240000000a00 */
[----:B0-----:R1:W5:Y:S01]  /*0820*/  LDG.E R8, desc[UR12][R8.64] ;  /* 0x0000000c08087981 */ /* 0x001362000c1e1900 */
[----:B------:R-:W-:Y:S05]  /*0830*/  BRA `(.L_x_6) ;  /* 0x0000000000047947 */ /* 0x000fea0003800000 */
.L_x_7:
[----:B------:R-:W2:Y:S02]  /*0840*/  LDC R8, c[0x0][0x580] ;  /* 0x00016000ff087b82 */ /* 0x000ea40000000800 */
.L_x_6:
[----:B------:R-:W-:Y:S02]  /*0850*/  ULDC.64 UR4, c[0x0][0x5a0] ;  /* 0x0001680000047ab9 */ /* 0x000fe40000000a00 */
[----:B------:R-:W-:-:S04]  /*0860*/  ISETP.NE.U32.AND P0, PT, RZ, UR4, PT ;  /* 0x00000004ff007c0c */ /* 0x000fc8000bf05070 */
[----:B------:R-:W-:-:S13]  /*0870*/  ISETP.NE.AND.EX P0, PT, RZ, UR5, PT, P0 ;  /* 0x00000005ff007c0c */ /* 0x000fda000bf05300 */
[----:B------:R-:W-:Y:S05]  /*0880*/  @!P0 BRA `(.L_x_8) ;  /* 0x00000000001c8947 */ /* 0x000fea0003800000 */
[----:B0-----:R-:W0:Y:S02]  /*0890*/  LDC.64 R6, c[0x0][0x5a0] ;  /* 0x00016800ff067b82 */ /* 0x001e240000000a00 */
[----:B0-----:R-:W3:Y:S02]  /*08a0*/  LDG.E.64 R6, desc[UR12][R6.64] ;  /* 0x0000000c06067981 */ /* 0x001ee4000c1e1b00 */
[----:B---3--:R-:W-:-:S04]  /*08b0*/  ISETP.NE.U32.AND P0, PT, R6, RZ, PT ;  /* 0x000000ff0600720c */ /* 0x008fc80003f05070 */
[----:B------:R-:W-:-:S13]  /*08c0*/  ISETP.NE.AND.EX P0, PT, R7, RZ, PT, P0 ;  /* 0x000000ff0700720c */ /* 0x000fda0003f05300 */
[----:B------:R-:W-:Y:S05]  /*08d0*/  @!P0 BRA `(.L_x_8) ;  /* 0x0000000000088947 */ /* 0x000fea0003800000 */
[----:B-1----:R0:W5:Y:S01]  /*08e0*/  LD.E R9, desc[UR12][R6.64] ;  /* 0x0000000c06097980 */ /* 0x002162000c101900 */
[----:B------:R-:W-:Y:S05]  /*08f0*/  BRA `(.L_x_9) ;  /* 0x0000000000207947 */ /* 0x000fea0003800000 */
.L_x_8:
[----:B------:R-:W-:Y:S02]  /*0900*/  ULDC.64 UR4, c[0x0][0x590] ;  /* 0x0001640000047ab9 */ /* 0x000fe40000000a00 */
[----:B------:R-:W-:-:S04]  /*0910*/  ISETP.NE.U32.AND P0, PT, RZ, UR4, PT ;  /* 0x00000004ff007c0c */ /* 0x000fc8000bf05070 */
[----:B------:R-:W-:-:S13]  /*0920*/  ISETP.NE.AND.EX P0, PT, RZ, UR5, PT, P0 ;  /* 0x00000005ff007c0c */ /* 0x000fda000bf05300 */
[----:B------:R-:W-:Y:S05]  /*0930*/  @!P0 BRA `(.L_x_10) ;  /* 0x00000000000c8947 */ /* 0x000fea0003800000 */
[----:B0-----:R-:W1:Y:S02]  /*0940*/  LDC.64 R6, c[0x0][0x590] ;  /* 0x00016400ff067b82 */ /* 0x001e640000000a00 */
[----:B-1----:R1:W5:Y:S01]  /*0950*/  LDG.E R9, desc[UR12][R6.64] ;  /* 0x0000000c06097981 */ /* 0x002362000c1e1900 */
[----:B------:R-:W-:Y:S05]  /*0960*/  BRA `(.L_x_9) ;  /* 0x0000000000047947 */ /* 0x000fea0003800000 */
.L_x_10:
[----:B-1----:R-:W3:Y:S02]  /*0970*/  LDC R9, c[0x0][0x584] ;  /* 0x00016100ff097b82 */ /* 0x002ee40000000800 */
.L_x_9:
[----:B------:R-:W4:Y:S08]  /*0980*/  LDC R3, c[0x0][0x3c4] ;  /* 0x0000f100ff037b82 */ /* 0x000f300000000800 */
[----:B------:R-:W2:Y:S01]  /*0990*/  LDC.64 R16, c[0x0][0x3c8] ;  /* 0x0000f200ff107b82 */ /* 0x000ea20000000a00 */
[----:B----4-:R-:W-:-:S05]  /*09a0*/  VIADD R3, R3, 0x3f ;  /* 0x0000003f03037836 */ /* 0x010fca0000000000 */
[----:B01----:R-:W-:-:S04]  /*09b0*/  SHF.R.S32.HI R6, RZ, 0x1f, R3 ;  /* 0x0000001fff067819 */ /* 0x003fc80000011403 */
[----:B------:R-:W-:-:S04]  /*09c0*/  LEA.HI R6, R6, R3, RZ, 0x6 ;  /* 0x0000000306067211 */ /* 0x000fc800078f30ff */
[----:B------:R-:W-:-:S05]  /*09d0*/  SHF.R.S32.HI R7, RZ, 0x6, R6 ;  /* 0x00000006ff077819 */ /* 0x000fca0000011406 */
[----:B--2---:R-:W-:-:S04]  /*09e0*/  IMAD R6, R7, R16, RZ ;  /* 0x0000001007067224 */ /* 0x004fc800078e02ff */
[----:B------:R-:W-:Y:S01]  /*09f0*/  IMAD R3, R6, R17, RZ ;  /* 0x0000001106037224 */ /* 0x000fe200078e02ff */
[----:B------:R-:W-:Y:S06]  /*0a00*/  @!P1 BRA `(.L_x_11) ;  /* 0x00000000000c9947 */ /* 0x000fec0003800000 */
[----:B------:R-:W-:Y:S01]  /*0a10*/  UCGABAR_WAIT ;  /* 0x0000000000007dc7 */ /* 0x000fe20008000000 */
[----:B------:R-:W-:Y:S01]  /*0a20*/  CCTL.IVALL ;  /* 0x00000000ff00798f */ /* 0x000fe20002000000 */
[----:B------:R-:W-:Y:S05]  /*0a30*/  BRA `(.L_x_12) ;  /* 0x0000000000047947 */ /* 0x000fea0003800000 */
.L_x_11:
[----:B------:R-:W-:Y:S06]  /*0a40*/  BAR.SYNC.DEFER_BLOCKING 0x0 ;  /* 0x0000000000007b1d */ /* 0x000fec0000010000 */
.L_x_12:
[----:B------:R-:W-:-:S13]  /*0a50*/  ISETP.NE.AND P0, PT, R10, RZ, PT ;  /* 0x000000ff0a00720c */ /* 0x000fda0003f05270 */
[----:B------:R-:W-:Y:S05]  /*0a60*/  @!P0 BRA `(.L_x_13) ;  /* 0x0000008800788947 */ /* 0x000fea0003800000 */
[----:B------:R-:W-:-:S13]  /*0a70*/  ISETP.NE.AND P0, PT, R10, 0x1, PT ;  /* 0x000000010a00780c */ /* 0x000fda0003f05270 */
[----:B------:R-:W-:Y:S05]  /*0a80*/  @P0 EXIT ;  /* 0x000000000000094d */ /* 0x000fea0003800000 */
[----:B------:R-:W-:Y:S01]  /*0a90*/  ISETP.GE.AND P0, PT, R3, 0x1, PT ;  /* 0x000000010300780c */ /* 0x000fe20003f06270 */
[----:B------:R-:W-:Y:S01]  /*0aa0*/  UMOV UR4, URZ ;  /* 0x0000003f00047c82 */ /* 0x000fe20008000000 */
[----:B------:R-:W-:Y:S02]  /*0ab0*/  CS2R R86, SRZ ;  /* 0x0000000000567805 */ /* 0x000fe4000001ff00 */
[----:B------:R-:W-:Y:S02]  /*0ac0*/  CS2R R88, SRZ ;  /* 0x0000000000587805 */ /* 0x000fe4000001ff00 */
[----:B------:R-:W-:Y:S02]  /*0ad0*/  CS2R R90, SRZ ;  /* 0x00000000005a7805 */ /* 0x000fe4000001ff00 */
[----:B------:R-:W-:Y:S02]  /*0ae0*/  CS2R R92, SRZ ;  /* 0x00000000005c7805 */ /* 0x000fe4000001ff00 */
[----:B------:R-:W-:-:S02]  /*0af0*/  CS2R R94, SRZ ;  /* 0x00000000005e7805 */ /* 0x000fc4000001ff00 */
[----:B------:R-:W-:Y:S02]  /*0b00*/  CS2R R96, SRZ ;  /* 0x0000000000607805 */ /* 0x000fe4000001ff00 */
        /* <DEDUP_REMOVED lines=57> */
[----:B------:R-:W-:Y:S01]  /*0ea0*/  CS2R R84, SRZ ;  /* 0x0000000000547805 */ /* 0x000fe2000001ff00 */
[----:B------:R-:W-:Y:S06]  /*0eb0*/  @!P0 BRA `(.L_x_14) ;  /* 0x0000000000d88947 */ /* 0x000fec0003800000 */
[----:B------:R-:W-:-:S04]  /*0ec0*/  LOP3.LUT R5, R2, 0x1, RZ, 0xfc, !PT ;  /* 0x0000000102057812 */ /* 0x000fc800078efcff */
[----:B------:R-:W-:-:S13]  /*0ed0*/  ISETP.NE.AND P1, PT, R5, 0x3, PT ;  /* 0x000000030500780c */ /* 0x000fda0003f25270 */
[----:B------:R-:W-:Y:S05]  /*0ee0*/  @!P1 BRA `(.L_x_15) ;  /* 0x0000000000049947 */ /* 0x000fea0003800000 */
[----:B------:R-:W-:Y:S01]  /*0ef0*/  BPT.TRAP 0x1 ;  /* 0x000000040000795c */ /* 0x000fe20000300000 */
.L_x_15:
[----:B------:R-:W0:Y:S01]  /*0f00*/  S2UR UR5, SR_CgaCtaId ;  /* 0x00000000000579c3 */ /* 0x000e220000008800 */
[----:B------:R-:W-:Y:S01]  /*0f10*/  SHF.L.U32 R5, RZ, 0x1f, RZ ;  /* 0x0000001fff057819 */ /* 0x000fe200000006ff */
[----:B------:R-:W-:Y:S02]  /*0f20*/  UMOV UR4, 0x400 ;  /* 0x0000040000047882 */ /* 0x000fe40000000000 */
[----:B0-----:R-:W-:-:S12]  /*0f30*/  ULEA UR4, UR5, UR4, 0x18 ;  /* 0x0000000405047291 */ /* 0x001fd8000f8ec03f */
.L_x_16:
[----:B0-----:R-:W-:-:S04]  /*0f40*/  IMAD.U32 R6, RZ, RZ, UR4 ;  /* 0x00000004ff067e24 */ /* 0x001fc8000f8e00ff */
[----:B------:R0:W1:Y:S03]  /*0f50*/  SYNCS.PHASECHK.TRANS64.TRYWAIT P1, [R6+URZ+0x38000], R5 ;  /* 0x03800005060075a7 */ /* 0x000066000802017f */
[----:B-1----:R-:W-:Y:S05]  /*0f60*/  @!P1 NANOSLEEP.SYNCS 0x989680 ;  /* 0x009896800000995d */ /* 0x002fea0003900000 */
[----:B------:R-:W1:Y:S02]  /*0f70*/  @!P1 SYNCS.PHASECHK.TRANS64 P1, [R6+URZ+0x38000], R5 ;  /* 0x03800005060095a7 */ /* 0x000e64000802007f */
[----:B-1----:R-:W-:Y:S05]  /*0f80*/  @!P1 BRA `(.L_x_16) ;  /* 0xfffffffc00ec9947 */ /* 0x002fea000383ffff */
[----:B------:R-:W-:Y:S01]  /*0f90*/  UIADD3 UR5, UR4, 0x1c000, URZ ;  /* 0x0001c00004057890 */ /* 0x000fe2000fffe03f */
[----:B------:R-:W-:Y:S01]  /*0fa0*/  WARPGROUP.ARRIVE ;  /* 0x00000000000079c5 */ /* 0x000fe20000000000 */
[----:B------:R-:W-:Y:S02]  /*0fb0*/  USHF.R.U32.HI UR4, URZ, 0x4, UR4 ;  /* 0x000000043f047899 */ /* 0x000fe40008011604 */
[----:B------:R-:W-:Y:S02]  /*0fc0*/  USHF.R.U32.HI UR5, URZ, 0x4, UR5 ;  /* 0x000000043f057899 */ /* 0x000fe40008011605 */
[----:B------:R-:W-:Y:S02]  /*0fd0*/  ULOP3.LUT UR4, UR4, 0x3fff, URZ, 0xc0, !UPT ;  /* 0x00003fff04047892 */ /* 0x000fe4000f8ec03f */
[----:B------:R-:W-:Y:S02]  /*0fe0*/  ULOP3.LUT UR5, UR5, 0x3fff, URZ, 0xc0, !UPT ;  /* 0x00003fff05057892 */ /* 0x000fe4000f8ec03f */
[----:B------:R-:W-:-:S02]  /*0ff0*/  ULOP3.LUT UR8, UR4, 0x10000, URZ, 0xfc, !UPT ;  /* 0x0001000004087892 */ /* 0x000fc4000f8efc3f */
[----:B------:R-:W-:Y:S01]  /*1000*/  ULOP3.LUT UR9, UR5, 0x10000, URZ, 0xfc, !UPT ;  /* 0x0001000005097892 */ /* 0x000fe2000f8efc3f */
[----:B------:R-:W-:Y:S02]  /*1010*/  UMOV UR7, 0x40000040 ;  /* 0x4000004000077882 */ /* 0x000fe40000000000 */
[----:B------:R-:W-:Y:S02]  /*1020*/  UMOV UR5, 0x40000040 ;  /* 0x4000004000057882 */ /* 0x000fe40000000000 */
[----:B------:R-:W-:Y:S02]  /*1030*/  UMOV UR4, UR8 ;  /* 0x0000000800047c82 */ /* 0x000fe40008000000 */
[----:B------:R-:W-:Y:S02]  /*1040*/  UMOV UR6, UR9 ;  /* 0x0000000900067c82 */ /* 0x000fe40008000000 */
[----:B------:R-:W-:Y:S01]  /*1050*/  HGMMA.64x128x16.F32.BF16 R88, gdesc[UR4], RZ, !UPT ;  /* 0x01e00000045879f0 */ /* 0x000fe2000c7018ff */
[----:B------:R-:W-:Y:S01]  /*1060*/  UIADD3 UR4, UR8, 0x200, URZ ;  /* 0x0000020008047890 */ /* 0x000fe2000fffe03f */
[----:B------:R-:W-:-:S10]  /*1070*/  UMOV UR5, 0x40000040 ;  /* 0x4000004000057882 */ /* 0x000fd40000000000 */
[----:B------:R-:W-:Y:S01]  /*1080*/  HGMMA.64x128x16.F32.BF16 R24, gdesc[UR4], RZ, !UPT ;  /* 0x01e00000041879f0 */ /* 0x000fe2000c7018ff */
[----:B------:R-:W-:Y:S02]  /*1090*/  UIADD3 UR4, UR8, 0x2, URZ ;  /* 0x0000000208047890 */ /* 0x000fe4000fffe03f */
[----:B------:R-:W-:Y:S01]  /*10a0*/  UIADD3 UR6, UR9, 0x2, URZ ;  /* 0x0000000209067890 */ /* 0x000fe2000fffe03f */
[----:B------:R-:W-:Y:S01]  /*10b0*/  UMOV UR5, 0x40000040 ;  /* 0x4000004000057882 */ /* 0x000fe20000000000 */
[----:B------:R-:W-:-:S07]  /*10c0*/  UMOV UR7, 0x40000040 ;  /* 0x4000004000077882 */ /* 0x000fce0000000000 */
[----:B------:R-:W-:Y:S01]  /*10d0*/  HGMMA.64x128x16.F32.BF16 R88, gdesc[UR4], R88 ;  /* 0x01e00000045879f0 */ /* 0x000fe20008701858 */
[----:B------:R-:W-:Y:S01]  /*10e0*/  UIADD3 UR4, UR8, 0x202, URZ ;  /* 0x0000020208047890 */ /* 0x000fe2000fffe03f */
[----:B------:R-:W-:-:S10]  /*10f0*/  UMOV UR5, 0x40000040 ;  /* 0x4000004000057882 */ /* 0x000fd40000000000 */
[----:B------:R-:W-:Y:S01]  /*1100*/  HGMMA.64x128x16.F32.BF16 R24, gdesc[UR4], R24 ;  /* 0x01e00000041879f0 */ /* 0x000fe20008701818 */
        /* <DEDUP_REMOVED lines=15> */
[----:B------:R-:W-:Y:S01]  /*1200*/  HGMMA.64x128x16.F32.BF16 R24, gdesc[UR4], R24, gsb0 ;  /* 0x01e00000041879f0 */ /* 0x000fe20008001818 */
[----:B------:R-:W-:-:S05]  /*1210*/  UMOV UR4, 0x1 ;  /* 0x0000000100047882 */ /* 0x000fca0000000000 */
.L_x_14:
[----:B0-----:R-:W-:-:S05]  /*1220*/  VIMNMX R6, R3, 0x1, PT ;  /* 0x0000000103067848 */ /* 0x001fca0003fe0100 */
[----:B------:R-:W-:-:S05]  /*1230*/  IMAD.IADD R5, R3, 0x1, -R6 ;  /* 0x0000000103057824 */ /* 0x000fca00078e0a06 */
[----:B------:R-:W-:-:S13]  /*1240*/  ISETP.GE.AND P1, PT, R5, 0x1, PT ;  /* 0x000000010500780c */ /* 0x000fda0003f26270 */
[----:B------:R-:W-:Y:S05]  /*1250*/  @!P1 BRA `(.L_x_17) ;  /* 0x00000004004c9947 */ /* 0x000fea0003800000 */
[----:B------:R-:W0:Y:S01]  /*1260*/  S2UR UR6, SR_CgaCtaId ;  /* 0x00000000000679c3 */ /* 0x000e220000008800 */
[----:B------:R-:W-:Y:S01]  /*1270*/  UMOV UR5, 0x400 ;  /* 0x0000040000057882 */ /* 0x000fe20000000000 */
[----:B------:R-:W-:Y:S01]  /*1280*/  LOP3.LUT R12, R2, 0x1, RZ, 0xfc, !PT ;  /* 0x00000001020c7812 */ /* 0x000fe200078efcff */
[----:B------:R-:W-:Y:S01]  /*1290*/  IMAD.MOV.U32 R11, RZ, RZ, RZ ;  /* 0x000000ffff0b7224 */ /* 0x000fe200078e00ff */
[----:B------:R-:W-:Y:S01]  /*12a0*/  UISETP.NE.U32.AND UP0, UPT, UR4, URZ, UPT ;  /* 0x0000003f0400728c */ /* 0x000fe2000bf05070 */
[----:B------:R-:W-:Y:S02]  /*12b0*/  IMAD.MOV.U32 R3, RZ, RZ, R5 ;  /* 0x000000ffff037224 */ /* 0x000fe400078e0005 */
[----:B------:R-:W-:Y:S01]  /*12c0*/  IMAD.MOV.U32 R6, RZ, RZ, RZ ;  /* 0x000000ffff067224 */ /* 0x000fe200078e00ff */
[----:B0-----:R-:W-:-:S04]  /*12d0*/  ULEA UR7, UR6, UR5, 0x18 ;  /* 0x0000000506077291 */ /* 0x001fc8000f8ec03f */
[----:B------:R-:W-:Y:S02]  /*12e0*/  UIADD3 UR6, UR7, 0x1c000, URZ ;  /* 0x0001c00007067890 */ /* 0x000fe4000fffe03f */
[----:B------:R-:W-:Y:S02]  /*12f0*/  USHF.R.U32.HI UR5, URZ, 0x4, UR7 ;  /* 0x000000043f057899 */ /* 0x000fe40008011607 */
[----:B------:R-:W-:Y:S02]  /*1300*/  USHF.R.U32.HI UR6, URZ, 0x4, UR6 ;  /* 0x000000043f067899 */ /* 0x000fe40008011606 */
[----:B------:R-:W-:Y:S02]  /*1310*/  ULOP3.LUT UR5, UR5, 0x3fff, URZ, 0xc0, !UPT ;  /* 0x00003fff05057892 */ /* 0x000fe4000f8ec03f */
[----:B------:R-:W-:Y:S02]  /*1320*/  ULOP3.LUT UR6, UR6, 0x3fff, URZ, 0xc0, !UPT ;  /* 0x00003fff06067892 */ /* 0x000fe4000f8ec03f */
[----:B------:R-:W-:-:S02]  /*1330*/  ULOP3.LUT UR14, UR5, 0x10000, URZ, 0xfc, !UPT ;  /* 0x00010000050e7892 */ /* 0x000fc4000f8efc3f */
[----:B------:R-:W-:-:S12]  /*1340*/  ULOP3.LUT UR15, UR6, 0x10000, URZ, 0xfc, !UPT ;  /* 0x00010000060f7892 */ /* 0x000fd8000f8efc3f */
.L_x_22:
[----:B------:R-:W-:-:S13]  /*1350*/  ISETP.NE.AND P2, PT, R12, 0x3, PT ;  /* 0x000000030c00780c */ /* 0x000fda0003f45270 */
[----:B------:R-:W-:Y:S05]  /*1360*/  @!P2 BRA `(.L_x_18) ;  /* 0x000000000004a947 */ /* 0x000fea0003800000 */
[----:B------:R-:W-:Y:S01]  /*1370*/  BPT.TRAP 0x1 ;  /* 0x000000040000795c */ /* 0x000fe20000300000 */
.L_x_18:
[----:B------:R-:W-:Y:S01]  /*1380*/  SHF.L.U32 R7, R11, 0x1f, RZ ;  /* 0x0000001f0b077819 */ /* 0x000fe200000006ff */
[----:B------:R-:W-:-:S12]  /*1390*/  ULEA UR5, UR4, UR7, 0x3 ;  /* 0x0000000704057291 */ /* 0x000fd8000f8e183f */
.L_x_19:
[----:B0-----:R-:W-:-:S04]  /*13a0*/  IMAD.U32 R10, RZ, RZ, UR5 ;  /* 0x00000005ff0a7e24 */ /* 0x001fc8000f8e00ff */
[----:B------:R0:W1:Y:S03]  /*13b0*/  SYNCS.PHASECHK.TRANS64.TRYWAIT P1, [R10+URZ+0x38000], R7 ;  /* 0x038000070a0075a7 */ /* 0x000066000802017f */
[----:B-1----:R-:W-:Y:S05]  /*13c0*/  @!P1 NANOSLEEP.SYNCS 0x989680 ;  /* 0x009896800000995d */ /* 0x002fea0003900000 */
[----:B------:R-:W1:Y:S02]  /*13d0*/  @!P1 SYNCS.PHASECHK.TRANS64 P1, [R10+URZ+0x38000], R7 ;  /* 0x038000070a0095a7 */ /* 0x000e64000802007f */
[----:B-1----:R-:W-:Y:S05]  /*13e0*/  @!P1 BRA `(.L_x_19) ;  /* 0xfffffffc00ec9947 */ /* 0x002fea000383ffff */
[----:B------:R-:W-:Y:S01]  /*13f0*/  ULEA UR5, UR4, UR14, 0xa ;  /* 0x0000000e04057291 */ /* 0x000fe2000f8e503f */
[----:B------:R-:W-:Y:S01]  /*1400*/  WARPGROUP.ARRIVE ;  /* 0x00000000000079c5 */ /* 0x000fe20000000000 */
[----:B------:R-:W-:Y:S01]  /*1410*/  ULEA UR6, UR4, UR15, 0xa ;  /* 0x0000000f04067291 */ /* 0x000fe2000f8e503f */
[----:B------:R-:W-:Y:S01]  /*1420*/  UMOV UR9, 0x40000040 ;  /* 0x4000004000097882 */ /* 0x000fe20000000000 */
[----:B------:R-:W-:-:S03]  /*1430*/  UMOV UR11, 0x40000040 ;  /* 0x40000040000b7882 */ /* 0x000fc60000000000 */
[----:B------:R-:W-:Y:S02]  /*1440*/  UMOV UR8, UR5 ;  /* 0x0000000500087c82 */ /* 0x000fe40008000000 */
[----:B------:R-:W-:Y:S02]  /*1450*/  UMOV UR10, UR6 ;  /* 0x00000006000a7c82 */ /* 0x000fe40008000000 */
[----:B------:R-:W-:Y:S01]  /*1460*/  HGMMA.64x128x16.F32.BF16 R88, gdesc[UR8], R88, UP0 ;  /* 0x01e00000085879f0 */ /* 0x000fe2000bf01858 */
[----:B------:R-:W-:Y:S01]  /*1470*/  UIADD3 UR8, UR5, 0x200, URZ ;  /* 0x0000020005087890 */ /* 0x000fe2000fffe03f */
[----:B------:R-:W-:-:S10]  /*1480*/  UMOV UR9, 0x40000040 ;  /* 0x4000004000097882 */ /* 0x000fd40000000000 */
[----:B------:R-:W-:Y:S01]  /*1490*/  HGMMA.64x128x16.F32.BF16 R24, gdesc[UR8], R24, UP0 ;  /* 0x01e00000081879f0 */ /* 0x000fe2000bf01818 */
        /* <DEDUP_REMOVED lines=23> */
[----:B------:R-:W-:Y:S03]  /*1610*/  HGMMA.64x128x16.F32.BF16 R24, gdesc[UR8], R24, gsb0 ;  /* 0x01e00000081879f0 */ /* 0x000fe60008001818 */
[----:B------:R-:W-:Y:S02]  /*1620*/  WARPGROUP.DEPBAR.LE gsb0, 0x1 ;  /* 0x00008000000079c5 */ /* 0x000fe40000010100 */
[----:B------:R-:W-:Y:S05]  /*1630*/  @!P2 BRA `(.L_x_20) ;  /* 0x000000000004a947 */ /* 0x000fea0003800000 */
[----:B------:R-:W-:Y:S01]  /*1640*/  BPT.TRAP 0x1 ;  /* 0x000000040000795c */ /* 0x000fe20000300000 */
.L_x_20:
[----:B------:R-:W-:-:S13]  /*1650*/  ISETP.NE.AND P1, PT, R4, RZ, PT ;  /* 0x000000ff0400720c */ /* 0x000fda0003f25270 */
[----:B0-----:R-:W-:-:S05]  /*1660*/  @P1 LEA R7, R6, UR7, 0x3 ;  /* 0x0000000706071c11 */ /* 0x001fca000f8e18ff */
[----:B------:R-:W-:-:S05]  /*1670*/  @P1 VIADD R7, R7, 0x38038 ;  /* 0x0003803807071836 */ /* 0x000fca0000000000 */
[----:B------:R-:W-:-:S04]  /*1680*/  @P1 PRMT R7, R0, 0x654, R7 ;  /* 0x0000065400071816 */ /* 0x000fc80000000007 */
[----:B------:R0:W-:Y:S01]  /*1690*/  @P1 SYNCS.ARRIVE.TRANS64.RED.A1T0 RZ, [R7+URZ], RZ ;  /* 0x000000ff07ff19a7 */ /* 0x0001e2000810043f */
[----:B------:R-:W-:-:S13]  /*16a0*/  ISETP.GT.U32.AND P1, PT, R2, 0x1, PT ;  /* 0x000000010200780c */ /* 0x000fda0003f24070 */
[----:B0-----:R-:W-:Y:S05]  /*16b0*/  @P1 BRA `(.L_x_21) ;  /* 0x0000000000041947 */ /* 0x001fea0003800000 */
[----:B------:R-:W-:Y:S01]  /*16c0*/  BPT.TRAP 0x1 ;  /* 0x000000040000795c */ /* 0x000fe20000300000 */
.L_x_21:
[----:B------:R-:W-:Y:S01]  /*16d0*/  UIADD3 UR4, UR4, 0x1, URZ ;  /* 0x0000000104047890 */ /* 0x000fe2000fffe03f */
[C---:B------:R-:W-:Y:S01]  /*16e0*/  ISETP.GT.AND P2, PT, R3.reuse, 0x1, PT ;  /* 0x000000010300780c */ /* 0x040fe20003f44270 */
[----:B------:R-:W-:Y:S02]  /*16f0*/  VIADD R6, R6, 0x1 ;  /* 0x0000000106067836 */ /* 0x000fe40000000000 */
[----:B------:R-:W-:Y:S01]  /*1700*/  UISETP.NE.AND UP0, UPT, UR4, 0x7, UPT ;  /* 0x000000070400788c */ /* 0x000fe2000bf05270 */
[----:B------:R-:W-:Y:S02]  /*1710*/  VIADD R3, R3, 0xffffffff ;  /* 0xffffffff03037836 */ /* 0x000fe40000000000 */
[C---:B------:R-:W-:Y:S01]  /*1720*/  ISETP.NE.AND P1, PT, R6.reuse, 0x7, PT ;  /* 0x000000070600780c */ /* 0x040fe20003f25270 */
[----:B------:R-:W-:Y:S02]  /*1730*/  USEL UR5, URZ, 0x1, UP0 ;  /* 0x000000013f057887 */ /* 0x000fe40008000000 */
[----:B------:R-:W-:Y:S01]  /*1740*/  USEL UR4, UR4, URZ, UP0 ;  /* 0x0000003f04047287 */ /* 0x000fe20008000000 */
[----:B------:R-:W-:Y:S01]  /*1750*/  SEL R6, R6, RZ, P1 ;  /* 0x000000ff06067207 */ /* 0x000fe20000800000 */
[----:B------:R-:W-:-:S02]  /*1760*/  UPLOP3.LUT UP0, UPT, UPT, UPT, UPT, 0x80, 0x0 ;  /* 0x000000000000789c */ /* 0x000fc40003f0f070 */
[----:B------:R-:W-:Y:S01]  /*1770*/  LOP3.LUT R11, R11, UR5, RZ, 0x3c, !PT ;  /* 0x000000050b0b7c12 */ /* 0x000fe2000f8e3cff */
[----:B------:R-:W-:Y:S08]  /*1780*/  @P2 BRA `(.L_x_22) ;  /* 0xfffffff800f02947 */ /* 0x000ff0000383ffff */
.L_x_17:
[----:B------:R-:W-:Y:S02]  /*1790*/  WARPGROUP.DEPBAR.LE gsb0, 0x0 ;  /* 0x00008000000079c5 */ /* 0x000fe40000010000 */
[----:B------:R-:W-:Y:S05]  /*17a0*/  @!P0 BRA `(.L_x_23) ;  /* 0x00000000005c8947 */ /* 0x000fea0003800000 */
[----:B------:R-:W-:-:S04]  /*17b0*/  LOP3.LUT R3, R2, 0x1, RZ, 0xfc, !PT ;  /* 0x0000000102037812 */ /* 0x000fc800078efcff */
[----:B------:R-:W-:-:S13]  /*17c0*/  ISETP.NE.AND P0, PT, R3, 0x3, PT ;  /* 0x000000030300780c */ /* 0x000fda0003f05270 */
[----:B------:R-:W-:Y:S05]  /*17d0*/  @!P0 BRA `(.L_x_24) ;  /* 0x0000000000048947 */ /* 0x000fea0003800000 */
[----:B------:R-:W-:Y:S01]  /*17e0*/  BPT.TRAP 0x1 ;  /* 0x000000040000795c */ /* 0x000fe20000300000 */
.L_x_24:
[----:B------:R-:W-:Y:S01]  /*17f0*/  ISETP.NE.AND P0, PT, R4, RZ, PT ;  /* 0x000000ff0400720c */ /* 0x000fe20003f05270 */
[----:B------:R-:W-:Y:S01]  /*1800*/  BSSY B0, `(.L_x_25) ;  /* 0x000000f000007945 */ /* 0x000fe20003800000 */
[----:B------:R-:W-:-:S11]  /*1810*/  ISETP.GT.U32.AND P1, PT, R2, 0x1, PT ;  /* 0x000000010200780c */ /* 0x000fd60003f24070 */
[----:B------:R-:W-:Y:S05]  /*1820*/  @!P0 BRA `(.L_x_26) ;  /* 0x0000000000308947 */ /* 0x000fea0003800000 */
[----:B------:R-:W0:Y:S01]  /*1830*/  S2R R4, SR_CgaCtaId ;  /* 0x0000000000047919 */ /* 0x000e220000008800 */
[----:B------:R-:W-:-:S04]  /*1840*/  IMAD.WIDE.U32 R2, R5, 0x24924925, RZ ;  /* 0x2492492505027825 */ /* 0x000fc800078e00ff */
[----:B------:R-:W-:-:S05]  /*1850*/  IMAD.IADD R2, R5, 0x1, -R3 ;  /* 0x0000000105027824 */ /* 0x000fca00078e0a03 */
[----:B------:R-:W-:Y:S02]  /*1860*/  LEA.HI R2, R2, R3, RZ, 0x1f ;  /* 0x0000000302027211 */ /* 0x000fe400078ff8ff */
[----:B------:R-:W-:Y:S02]  /*1870*/  MOV R3, 0x400 ;  /* 0x0000040000037802 */ /* 0x000fe40000000f00 */
[----:B------:R-:W-:-:S05]  /*1880*/  SHF.R.U32.HI R2, RZ, 0x2, R2 ;  /* 0x00000002ff027819 */ /* 0x000fca0000011602 */
[----:B------:R-:W-:Y:S01]  /*1890*/  IMAD R2, R2, -0x7, R5 ;  /* 0xfffffff902027824 */ /* 0x000fe200078e0205 */
[----:B0-----:R-:W-:-:S05]  /*18a0*/  LEA R3, R4, R3, 0x18 ;  /* 0x0000000304037211 */ /* 0x001fca00078ec0ff */
[----:B------:R-:W-:-:S04]  /*18b0*/  IMAD R2, R2, 0x8, R3 ;  /* 0x0000000802027824 */ /* 0x000fc800078e0203 */
[----:B------:R-:W-:-:S05]  /*18c0*/  VIADD R3, R2, 0x38038 ;  /* 0x0003803802037836 */ /* 0x000fca0000000000 */
[----:B------:R-:W-:-:S04]  /*18d0*/  PRMT R3, R0, 0x654, R3 ;  /* 0x0000065400037816 */ /* 0x000fc80000000003 */
[----:B------:R0:W-:Y:S03]  /*18e0*/  SYNCS.ARRIVE.TRANS64.RED.A1T0 RZ, [R3+URZ], RZ ;  /* 0x000000ff03ff79a7 */ /* 0x0001e6000810043f */
.L_x_26:
[----:B------:R-:W-:Y:S05]  /*18f0*/  BSYNC B0 ;  /* 0x0000000000007941 */ /* 0x000fea0003800000 */
.L_x_25:
[----:B------:R-:W-:Y:S05]  /*1900*/  @P1 BRA `(.L_x_23) ;  /* 0x0000000000041947 */ /* 0x000fea0003800000 */
[----:B------:R-:W-:Y:S01]  /*1910*/  BPT.TRAP 0x1 ;  /* 0x000000040000795c */ /* 0x000fe20000300000 */
.L_x_23:
[----:B------:R-:W0:Y:S01]  /*1920*/  S2R R0, SR_TID.X ;  /* 0x0000000000007919 */ /* 0x000e220000002100 */
[----:B------:R-:W-:Y:S01]  /*1930*/  ULDC.64 UR4, c[0x0][0x280] ;  /* 0x0000a00000047ab9 */ /* 0x000fe20000000a00 */
[----:B------:R-:W1:Y:S01]  /*1940*/  S2R R2, SR_CTAID.Y ;  /* 0x0000000000027919 */ /* 0x000e620000002600 */
[----:B------:R-:W2:Y:S01]  /*1950*/  S2R R13, SR_CTAID.X ;  /* 0x00000000000d7919 */ /* 0x000ea20000002500 */
[----:B0-----:R-:W-:-:S04]  /*1960*/  SHF.R.S32.HI R3, RZ, 0x1f, R0 ;  /* 0x0000001fff037819 */ /* 0x001fc80000011400 */
[----:B------:R-:W-:-:S04]  /*1970*/  LEA.HI R3, R3, R0, RZ, 0x7 ;  /* 0x0000000003037211 */ /* 0x000fc800078f38ff */
[----:B------:R-:W-:Y:S01]  /*1980*/  LOP3.LUT R3, R3, 0xffffff80, RZ, 0xc0, !PT ;  /* 0xffffff8003037812 */ /* 0x000fe200078ec0ff */
[----:B--2---:R-:W-:-:S04]  /*1990*/  IMAD.SHL.U32 R4, R13, 0x80, RZ ;  /* 0x000000800d047824 */ /* 0x004fc800078e00ff */
[----:B------:R-:W-:Y:S02]  /*19a0*/  IMAD.IADD R5, R0, 0x1, -R3 ;  /* 0x0000000100057824 */ /* 0x000fe400078e0a03 */
[----:B-1----:R-:W-:-:S03]  /*19b0*/  IMAD.SHL.U32 R0, R2, 0x80, RZ ;  /* 0x0000008002007824 */ /* 0x002fc600078e00ff */
[----:B------:R-:W-:Y:S02]  /*19c0*/  SHF.R.S32.HI R6, RZ, 0x1f, R5 ;  /* 0x0000001fff067819 */ /* 0x000fe40000011405 */
[----:B------:R-:W-:Y:S02]  /*19d0*/  ISETP.GE.AND P0, PT, R0, UR5, PT ;  /* 0x0000000500007c0c */ /* 0x000fe4000bf06270 */
[----:B------:R-:W-:Y:S02]  /*19e0*/  LEA.HI R2, R6, R5, RZ, 0x2 ;  /* 0x0000000506027211 */ /* 0x000fe400078f10ff */
[----:B------:R-:W-:Y:S02]  /*19f0*/  ISETP.GE.OR P0, PT, R4, UR4, P0 ;  /* 0x0000000404007c0c */ /* 0x000fe40008706670 */
[--C-:B------:R-:W-:Y:S02]  /*1a00*/  SHF.R.S32.HI R10, RZ, 0x2, R2.reuse ;  /* 0x00000002ff0a7819 */ /* 0x100fe40000011402 */
[----:B------:R-:W-:-:S04]  /*1a10*/  SHF.R.S32.HI R3, RZ, 0x1f, R2 ;  /* 0x0000001fff037819 */ /* 0x000fc80000011402 */
[----:B------:R-:W-:-:S04]  /*1a20*/  LEA.HI R3, R3, R10, RZ, 0x3 ;  /* 0x0000000a03037211 */ /* 0x000fc800078f18ff */
[----:B------:R-:W-:Y:S01]  /*1a30*/  LOP3.LUT R3, R3, 0xfffffff8, RZ, 0xc0, !PT ;  /* 0xfffffff803037812 */ /* 0x000fe200078ec0ff */
[----:B------:R-:W-:Y:S06]  /*1a40*/  @P0 EXIT ;  /* 0x000000000000094d */ /* 0x000fec0003800000 */
[----:B------:R-:W0:Y:S01]  /*1a50*/  LDC.64 R16, c[0x0][0x5d0] ;  /* 0x00017400ff107b82 */ /* 0x000e220000000a00 */
[----:B------:R-:W-:Y:S01]  /*1a60*/  LOP3.LUT R2, R2, 0x7ffffffc, RZ, 0xc0, !PT ;  /* 0x7ffffffc02027812 */ /* 0x000fe200078ec0ff */
[----:B------:R-:W-:Y:S01]  /*1a70*/  IMAD.IADD R10, R10, 0x1, -R3 ;  /* 0x000000010a0a7824 */ /* 0x000fe200078e0a03 */
[----:B------:R-:W-:Y:S02]  /*1a80*/  LEA.HI R3, R6, R5, RZ, 0x5 ;  /* 0x0000000506037211 */ /* 0x000fe400078f28ff */
[----:B---3-5:R-:W-:Y:S01]  /*1a90*/  FSETP.NEU.AND P1, PT, R9, RZ, PT ;  /* 0x000000ff0900720b */ /* 0x028fe20003f2d000 */
[----:B------:R-:W-:Y:S01]  /*1aa0*/  IMAD.IADD R2, R5, 0x1, -R2 ;  /* 0x0000000105027824 */ /* 0x000fe200078e0a02 */
[----:B------:R-:W-:Y:S02]  /*1ab0*/  SHF.R.S32.HI R11, RZ, 0x1f, R10 ;  /* 0x0000001fff0b7819 */ /* 0x000fe4000001140a */
[----:B------:R-:W-:Y:S01]  /*1ac0*/  SHF.R.S32.HI R5, RZ, 0x5, R3 ;  /* 0x00000005ff057819 */ /* 0x000fe20000011403 */
[----:B------:R-:W-:-:S02]  /*1ad0*/  IMAD.SHL.U32 R7, R2, 0x2, RZ ;  /* 0x0000000202077824 */ /* 0x000fc400078e00ff */
[----:B------:R-:W-:-:S03]  /*1ae0*/  IMAD.WIDE R2, R13, 0x80, R10 ;  /* 0x000000800d027825 */ /* 0x000fc600078e020a */
[----:B------:R-:W-:Y:S01]  /*1af0*/  SHF.R.S32.HI R13, RZ, 0x1f, R7 ;  /* 0x0000001fff0d7819 */ /* 0x000fe20000011407 */
[C---:B------:R-:W-:Y:S01]  /*1b00*/  IMAD R11, R5.reuse, -0x10, -R4 ;  /* 0xfffffff0050b7824 */ /* 0x040fe200078e0a04 */
[----:B------:R-:W-:Y:S01]  /*1b10*/  IADD3 R4, P0, R0, R7, RZ ;  /* 0x0000000700047210 */ /* 0x000fe20007f1e0ff */
[----:B------:R-:W-:-:S03]  /*1b20*/  IMAD.WIDE R2, R5, 0x10, R2 ;  /* 0x0000001005027825 */ /* 0x000fc600078e0202 */
[----:B------:R-:W-:Y:S02]  /*1b30*/  LEA.HI.X.SX32 R5, R0, R13, 0x1, P0 ;  /* 0x0000000d00057211 */ /* 0x000fe400000f0eff */
[----:B------:R-:W-:Y:S01]  /*1b40*/  IADD3 R10, R11, UR4, -R10 ;  /* 0x000000040b0a7c10 */ /* 0x000fe2000fffe80a */
[-C--:B0-----:R-:W-:Y:S01]  /*1b50*/  IMAD R6, R3, R16.reuse, RZ ;  /* 0x0000001003067224 */ /* 0x081fe200078e02ff */
[----:B------:R-:W-:Y:S01]  /*1b60*/  IADD3 R0, -R7, UR5, -R0 ;  /* 0x0000000507007c10 */ /* 0x000fe2000fffe900 */
[----:B------:R-:W-:Y:S01]  /*1b70*/  IMAD.WIDE.U32 R14, R2, R16, R4 ;  /* 0x00000010020e7225 */ /* 0x000fe200078e0004 */
[----:B------:R-:W-:Y:S02]  /*1b80*/  ISETP.GT.AND P2, PT, R10, RZ, PT ;  /* 0x000000ff0a00720c */ /* 0x000fe40003f44270 */
[--C-:B------:R-:W-:Y:S01]  /*1b90*/  SHF.L.U64.HI R20, R16, 0x3, R17.reuse ;  /* 0x0000000310147819 */ /* 0x100fe20000010211 */
[----:B------:R-:W-:Y:S01]  /*1ba0*/  IMAD R19, R2, R17, R6 ;  /* 0x0000001102137224 */ /* 0x000fe200078e0206 */
[C---:B------:R-:W-:Y:S01]  /*1bb0*/  SHF.L.U64.HI R11, R16.reuse, 0x6, R17 ;  /* 0x00000006100b7819 */ /* 0x040fe20000010211 */
[----:B------:R-:W-:Y:S01]  /*1bc0*/  IMAD.SHL.U32 R21, R16, 0x8, RZ ;  /* 0x0000000810157824 */ /* 0x000fe200078e00ff */
[----:B------:R-:W-:Y:S01]  /*1bd0*/  ISETP.GT.AND P0, PT, R0, RZ, P2 ;  /* 0x000000ff0000720c */ /* 0x000fe20001704270 */
[----:B------:R-:W-:-:S02]  /*1be0*/  IMAD.SHL.U32 R16, R16, 0x40, RZ ;  /* 0x0000004010107824 */ /* 0x000fc400078e00ff */
[----:B------:R-:W-:Y:S01]  /*1bf0*/  IMAD.IADD R19, R15, 0x1, R19 ;  /* 0x000000010f137824 */ /* 0x000fe200078e0213 */
[----:B------:R-:W-:Y:S09]  /*1c00*/  @!P1 BRA `(.L_x_27) ;  /* 0x0000005000dc9947 */ /* 0x000ff20003800000 */
[----:B------:R-:W-:Y:S01]  /*1c10*/  ULDC.64 UR6, c[0x0][0x5b0] ;  /* 0x00016c0000067ab9 */ /* 0x000fe20000000a00 */
[----:B------:R-:W-:Y:S01]  /*1c20*/  ULDC.64 UR8, c[0x0][0x5a8] ;  /* 0x00016a0000087ab9 */ /* 0x000fe20000000a00 */
[----:B------:R-:W-:Y:S01]  /*1c30*/  IMAD R17, R3, UR6, RZ ;  /* 0x0000000603117c24 */ /* 0x000fe2000f8e02ff */
[----:B------:R-:W-:Y:S01]  /*1c40*/  ULDC.64 UR4, c[0x0][0x5c8] ;  /* 0x0001720000047ab9 */ /* 0x000fe20000000a00 */
[----:B------:R-:W-:-:S04]  /*1c50*/  IMAD.WIDE.U32 R6, R2, UR6, R4 ;  /* 0x0000000602067c25 */ /* 0x000fc8000f8e0004 */
[----:B------:R-:W-:Y:S01]  /*1c60*/  IMAD R17, R2, UR7, R17 ;  /* 0x0000000702117c24 */ /* 0x000fe2000f8e0211 */
[----:B------:R-:W-:-:S03]  /*1c70*/  LEA R12, P1, R6, UR8, 0x1 ;  /* 0x00000008060c7c11 */ /* 0x000fc6000f8208ff */
[----:B------:R-:W-:-:S05]  /*1c80*/  IMAD.IADD R7, R7, 0x1, R17 ;  /* 0x0000000107077824 */ /* 0x000fca00078e0211 */
[----:B------:R-:W-:-:S05]  /*1c90*/  LEA.HI.X R13, R6, UR9, R7, 0x1, P1 ;  /* 0x00000009060d7c11 */ /* 0x000fca00088f0c07 */
[----:B------:R-:W2:Y:S01]  /*1ca0*/  @P0 LDG.E.LTC128B.U16 R15, desc[UR12][R12.64] ;  /* 0x0000000c0c0f0981 */ /* 0x000ea2000c1e1520 */
[----:B------:R-:W-:Y:S01]  /*1cb0*/  ISETP.GT.AND P1, PT, R0, 0x1, P2 ;  /* 0x000000010000780c */ /* 0x000fe20001724270 */
[----:B------:R-:W-:Y:S01]  /*1cc0*/  BSSY B0, `(.L_x_28) ;  /* 0x000000b000007945 */ /* 0x000fe20003800000 */
[----:B--2---:R-:W-:-:S04]  /*1cd0*/  IMAD.U32 R6, R15, 0x10000, RZ ;  /* 0x000100000f067824 */ /* 0x004fc800078e00ff */
[----:B------:R-:W-:Y:S01]  /*1ce0*/  FMUL R7, R6, R9 ;  /* 0x0000000906077220 */ /* 0x000fe20000400000 */
[----:B------:R-:W-:-:S03]  /*1cf0*/  LEA R6, P3, R14, UR4, 0x1 ;  /* 0x000000040e067c11 */ /* 0x000fc6000f8608ff */
[----:B------:R-:W-:Y:S01]  /*1d00*/  FFMA R7, R88, R8, R7 ;  /* 0x0000000858077223 */ /* 0x000fe20000000007 */
[----:B------:R-:W-:-:S04]  /*1d10*/  PRMT R88, R15, 0x7610, R88 ;  /* 0x000076100f587816 */ /* 0x000fc80000000058 */
[----:B------:R-:W-:Y:S02]  /*1d20*/  F2FP.BF16.F32.PACK_AB R18, RZ, R7 ;  /* 0x00000007ff12723e */ /* 0x000fe400000010ff */
[----:B------:R-:W-:-:S05]  /*1d30*/  LEA.HI.X R7, R14, UR5, R19, 0x1, P3 ;  /* 0x000000050e077c11 */ /* 0x000fca00098f0c13 */
[----:B------:R0:W-:Y:S01]  /*1d40*/  @P0 STG.E.U16 desc[UR12][R6.64], R18 ;  /* 0x0000001206000986 */ /* 0x0001e2000c10150c */
[----:B------:R-:W-:Y:S05]  /*1d50*/  @!P1 BRA `(.L_x_29) ;  /* 0x0000000000049947 */ /* 0x000fea0003800000 */
[----:B------:R1:W5:Y:S02]  /*1d60*/  LDG.E.LTC128B.U16 R88, desc[UR12][R12.64+0x2] ;  /* 0x0000020c0c587981 */ /* 0x000364000c1e1520 */
.L_x_29:
[----:B------:R-:W-:Y:S05]  /*1d70*/  BSYNC B0 ;  /* 0x0000000000007941 */ /* 0x000fea0003800000 */
.L_x_28:
[----:B------:R-:W-:Y:S01]  /*1d80*/  USHF.L.U32 UR4, UR6, 0x3, URZ ;  /* 0x0000000306047899 */ /* 0x000fe2000800063f */
[----:B0----5:R-:W-:Y:S01]  /*1d90*/  IMAD.U32 R18, R88, 0x10000, RZ ;  /* 0x0001000058127824 */ /* 0x021fe200078e00ff */
[----:B------:R-:W-:Y:S01]  /*1da0*/  USHF.L.U64.HI UR5, UR6, 0x3, UR7 ;  /* 0x0000000306057899 */ /* 0x000fe20008010207 */
[----:B------:R-:W-:Y:S02]  /*1db0*/  ISETP.GT.AND P0, PT, R10, 0x8, PT ;  /* 0x000000080a00780c */ /* 0x000fe40003f04270 */
[----:B------:R-:W-:Y:S01]  /*1dc0*/  FMUL R22, R18, R9 ;  /* 0x0000000912167220 */ /* 0x000fe20000400000 */
[----:B------:R-:W-:Y:S01]  /*1dd0*/  IMAD.U32 R14, RZ, RZ, UR4 ;  /* 0x00000004ff0e7e24 */ /* 0x000fe2000f8e00ff */
[----:B------:R-:W-:Y:S01]  /*1de0*/  ISETP.GT.AND P3, PT, R0, RZ, P0 ;  /* 0x000000ff0000720c */ /* 0x000fe20000764270 */
[----:B------:R-:W-:Y:S02]  /*1df0*/  IMAD.U32 R15, RZ, RZ, UR5 ;  /* 0x00000005ff0f7e24 */ /* 0x000fe4000f8e00ff */
[----:B------:R-:W-:Y:S01]  /*1e00*/  FFMA R22, R89, R8, R22 ;  /* 0x0000000859167223 */ /* 0x000fe20000000016 */
[----:B------:R-:W-:-:S04]  /*1e10*/  IMAD.WIDE.U32 R18, R2, UR6, R14 ;  /* 0x0000000602127c25 */ /* 0x000fc8000f8e000e */
[----:B------:R-:W-:Y:S02]  /*1e20*/  F2FP.BF16.F32.PACK_AB R89, RZ, R22 ;  /* 0x00000016ff59723e */ /* 0x000fe400000010ff */
[----:B------:R-:W-:-:S03]  /*1e30*/  IADD3 R23, P4, R4, R18, RZ ;  /* 0x0000001204177210 */ /* 0x000fc60007f9e0ff */
[----:B------:R0:W-:Y:S01]  /*1e40*/  @P1 STG.E.U16 desc[UR12][R6.64+0x2], R89 ;  /* 0x0000025906001986 */ /* 0x0001e2000c10150c */
[----:B------:R-:W-:Y:S02]  /*1e50*/  IADD3.X R22, R5, R17, R19, P4, !PT ;  /* 0x0000001105167210 */ /* 0x000fe400027fe413 */
[----:B------:R-:W-:-:S04]  /*1e60*/  LEA R18, P4, R23, UR8, 0x1 ;  /* 0x0000000817127c11 */ /* 0x000fc8000f8808ff */
[----:B------:R-:W-:-:S05]  /*1e70*/  LEA.HI.X R19, R23, UR9, R22, 0x1, P4 ;  /* 0x0000000917137c11 */ /* 0x000fca000a0f0c16 */
[----:B------:R-:W2:Y:S01]  /*1e80*/  @P3 LDG.E.LTC128B.U16 R88, desc[UR12][R18.64] ;  /* 0x0000000c12583981 */ /* 0x000ea2000c1e1520 */
[C---:B------:R-:W-:Y:S01]  /*1e90*/  IMAD.SHL.U32 R17, R21.reuse, 0x2, RZ ;  /* 0x0000000215117824 */ /* 0x040fe200078e00ff */
[----:B------:R-:W-:Y:S01]  /*1ea0*/  SHF.L.U64.HI R21, R21, 0x1, R20 ;  /* 0x0000000115157819 */ /* 0x000fe20000010214 */
[----:B------:R-:W-:Y:S01]  /*1eb0*/  BSSY B0, `(.L_x_30) ;  /* 0x000000b000007945 */ /* 0x000fe20003800000 */
[----:B------:R-:W-:Y:S01]  /*1ec0*/  ISETP.GT.AND P1, PT, R0, 0x1, P0 ;  /* 0x000000010000780c */ /* 0x000fe20000724270 */
[----:B--2---:R-:W-:-:S04]  /*1ed0*/  IMAD.U32 R22, R88, 0x10000, RZ ;  /* 0x0001000058167824 */ /* 0x004fc800078e00ff */
[----:B------:R-:W-:Y:S01]  /*1ee0*/  FMUL R23, R22, R9 ;  /* 0x0000000916177220 */ /* 0x000fe20000400000 */
[----:B------:R-:W-:-:S03]  /*1ef0*/  IADD3 R22, P4, R17, R6, RZ ;  /* 0x0000000611167210 */ /* 0x000fc60007f9e0ff */
[----:B------:R-:W-:-:S05]  /*1f00*/  FFMA R23, R90, R8, R23 ;  /* 0x000000085a177223 */ /* 0x000fca0000000017 */
[----:B------:R-:W-:Y:S01]  /*1f10*/  F2FP.BF16.F32.PACK_AB R20, RZ, R23 ;  /* 0x00000017ff14723e */ /* 0x000fe200000010ff */
[----:B------:R-:W-:-:S05]  /*1f20*/  IMAD.X R23, R21, 0x1, R7, P4 ;  /* 0x0000000115177824 */ /* 0x000fca00020e0607 */
[----:B------:R0:W-:Y:S01]  /*1f30*/  @P3 STG.E.U16 desc[UR12][R22.64], R20 ;  /* 0x0000001416003986 */ /* 0x0001e2000c10150c */
[----:B------:R-:W-:Y:S05]  /*1f40*/  @!P1 BRA `(.L_x_31) ;  /* 0x0000000000049947 */ /* 0x000fea0003800000 */
[----:B------:R2:W5:Y:S02]  /*1f50*/  LDG.E.LTC128B.U16 R88, desc[UR12][R18.64+0x2] ;  /* 0x0000020c12587981 */ /* 0x000564000c1e1520 */
.L_x_31:
[----:B------:R-:W-:Y:S05]  /*1f60*/  BSYNC B0 ;  /* 0x0000000000007941 */ /* 0x000fea0003800000 */
.L_x_30:
[----:B0----5:R-:W-:Y:S01]  /*1f70*/  IMAD.U32 R20, R88, 0x10000, RZ ;  /* 0x0001000058147824 */ /* 0x021fe200078e00ff */
[----:B------:R-:W-:Y:S01]  /*1f80*/  ISETP.GT.AND P3, PT, R0, 0x8, P2 ;  /* 0x000000080000780c */ /* 0x000fe20001764270 */
[----:B------:R-:W-:Y:S02]  /*1f90*/  BSSY B0, `(.L_x_32) ;  /* 0x0000007000007945 */ /* 0x000fe40003800000 */
[----:B------:R-:W-:-:S04]  /*1fa0*/  FMUL R20, R20, R9 ;  /* 0x0000000914147220 */ /* 0x000fc80000400000 */
[----:B------:R-:W-:-:S05]  /*1fb0*/  FFMA R20, R91, R8, R20 ;  /* 0x000000085b147223 */ /* 0x000fca0000000014 */
[----:B------:R-:W-:-:S05]  /*1fc0*/  F2FP.BF16.F32.PACK_AB R20, RZ, R20 ;  /* 0x00000014ff14723e */ /* 0x000fca00000010ff */
[----:B------:R0:W-:Y:S01]  /*1fd0*/  @P1 STG.E.U16 desc[UR12][R22.64+0x2], R20 ;  /* 0x0000021416001986 */ /* 0x0001e2000c10150c */
[----:B------:R-:W-:Y:S05]  /*1fe0*/  @!P3 BRA `(.L_x_33) ;  /* 0x000000000004b947 */ /* 0x000fea0003800000 */
[----:B------:R3:W5:Y:S02]  /*1ff0*/  LDG.E.LTC128B.U16 R88, desc[UR12][R12.64+0x10] ;  /* 0x0000100c0c587981 */ /* 0x000764000c1e1520 */
.L_x_33:
[----:B------:R-:W-:Y:S05]  /*2000*/  BSYNC B0 ;  /* 0x0000000000007941 */ /* 0x000fea0003800000 */
.L_x_32:
        /* <DEDUP_REMOVED lines=9> */
.L_x_35:
[----:B------:R-:W-:Y:S05]  /*20a0*/  BSYNC B0 ;  /* 0x0000000000007941 */ /* 0x000fea0003800000 */
.L_x_34:
[----:B-----5:R-:W-:Y:S01]  /*20b0*/  IMAD.U32 R20, R88, 0x10000, RZ ;  /* 0x0001000058147824 */ /* 0x020fe200078e00ff */
        /* <DEDUP_REMOVED lines=8> */
.L_x_37:
[----:B------:R-:W-:Y:S05]  /*2140*/  BSYNC B0 ;  /* 0x0000000000007941 */ /* 0x000fea0003800000 */
.L_x_36:
        /* <DEDUP_REMOVED lines=9> */
.L_x_39:
[----:B------:R-:W-:Y:S05]  /*21e0*/  BSYNC B0 ;  /* 0x0000000000007941 */ /* 0x000fea0003800000 */
.L_x_38:
        /* <DEDUP_REMOVED lines=9> */
.L_x_41:
[----:B------:R-:W-:Y:S05]  /*2280*/  BSYNC B0 ;  /* 0x0000000000007941 */ /* 0x000fea0003800000 */
.L_x_40:
        /* <DEDUP_REMOVED lines=9> */
.L_x_43:
[----:B------:R-:W-:Y:S05]  /*2320*/  BSYNC B0 ;  /* 0x0000000000007941 */ /* 0x000fea0003800000 */
.L_x_42:
        /* <DEDUP_REMOVED lines=9> */
.L_x_45:
[----:B------:R-:W-:Y:S05]  /*23c0*/  BSYNC B0 ;  /* 0x0000000000007941 */ /* 0x000fea0003800000 */
.L_x_44:
        /* <DEDUP_REMOVED lines=9> */
.L_x_47:
[----:B------:R-:W-:Y:S05]  /*2460*/  BSYNC B0 ;  /* 0x0000000000007941 */ /* 0x000fea0003800000 */
.L_x_46:
        /* <DEDUP_REMOVED lines=9> */
.L_x_49:
[----:B------:R-:W-:Y:S05]  /*2500*/  BSYNC B0 ;  /* 0x0000000000007941 */ /* 0x000fea0003800000 */
.L_x_48:
        /* <DEDUP_REMOVED lines=9> */
.L_x_51:
[----:B------:R-:W-:Y:S05]  /*25a0*/  BSYNC B0 ;  /* 0x0000000000007941 */ /* 0x000fea0003800000 */
.L_x_50:
        /* <DEDUP_REMOVED lines=9> */
.L_x_53:
[----:B------:R-:W-:Y:S05]  /*2640*/  BSYNC B0 ;  /* 0x0000000000007941 */ /* 0x000fea0003800000 */
.L_x_52:
        /* <DEDUP_REMOVED lines=9> */
.L_x_55:
[----:B------:R-:W-:Y:S05]  /*26e0*/  BSYNC B0 ;  /* 0x0000000000007941 */ /* 0x000fea0003800000 */
.L_x_54:
        /* <DEDUP_REMOVED lines=9> */
.L_x_57:
[----:B------:R-:W-:Y:S05]  /*2780*/  BSYNC B0 ;  /* 0x0000000000007941 */ /* 0x000fea0003800000 */
.L_x_56:
        /* <DEDUP_REMOVED lines=9> */
.L_x_59:
[----:B------:R-:W-:Y:S05]  /*2820*/  BSYNC B0 ;  /* 0x0000000000007941 */ /* 0x000fea0003800000 */
.L_x_58:
        /* <DEDUP_REMOVED lines=9> */
.L_x_61:
[----:B------:R-:W-:Y:S05]  /*28c0*/  BSYNC B0 ;  /* 0x0000000000007941 */ /* 0x000fea0003800000 */
.L_x_60:
        /* <DEDUP_REMOVED lines=9> */
.L_x_63:
[----:B------:R-:W-:Y:S05]  /*2960*/  BSYNC B0 ;  /* 0x0000000000007941 */ /* 0x000fea0003800000 */
.L_x_62:
        /* <DEDUP_REMOVED lines=9> */
.L_x_65:
[----:B------:R-:W-:Y:S05]  /*2a00*/  BSYNC B0 ;  /* 0x0000000000007941 */ /* 0x000fea0003800000 */
.L_x_64:
        /* <DEDUP_REMOVED lines=9> */
.L_x_67:
[----:B------:R-:W-:Y:S05]  /*2aa0*/  BSYNC B0 ;  /* 0x0000000000007941 */ /* 0x000fea0003800000 */
.L_x_66:
        /* <DEDUP_REMOVED lines=9> */
.L_x_69:
[----:B------:R-:W-:Y:S05]  /*2b40*/  BSYNC B0 ;  /* 0x0000000000007941 */ /* 0x000fea0003800000 */
.L_x_68:
        /* <DEDUP_REMOVED lines=9> */
.L_x_71:
[----:B------:R-:W-:Y:S05]  /*2be0*/  BSYNC B0 ;  /* 0x0000000000007941 */ /* 0x000fea0003800000 */
.L_x_70:
        /* <DEDUP_REMOVED lines=9> */
.L_x_73:
[----:B------:R-:W-:Y:S05]  /*2c80*/  BSYNC B0 ;  /* 0x0000000000007941 */ /* 0x000fea0003800000 */
.L_x_72:
        /* <DEDUP_REMOVED lines=9> */
.L_x_75:
[----:B------:R-:W-:Y:S05]  /*2d20*/  BSYNC B0 ;  /* 0x0000000000007941 */ /* 0x000fea0003800000 */
.L_x_74:
        /* <DEDUP_REMOVED lines=9> */
.L_x_77:
[----:B------:R-:W-:Y:S05]  /*2dc0*/  BSYNC B0 ;  /* 0x0000000000007941 */ /* 0x000fea0003800000 */
.L_x_76:
        /* <DEDUP_REMOVED lines=9> */
.L_x_79:
[----:B------:R-:W-:Y:S05]  /*2e60*/  BSYNC B0 ;  /* 0x0000000000007941 */ /* 0x000fea0003800000 */
.L_x_78:
        /* <DEDUP_REMOVED lines=9> */
.L_x_81:
[----:B------:R-:W-:Y:S05]  /*2f00*/  BSYNC B0 ;  /* 0x0000000000007941 */ /* 0x000fea0003800000 */
.L_x_80:
        /* <DEDUP_REMOVED lines=9> */
.L_x_83:
[----:B------:R-:W-:Y:S05]  /*2fa0*/  BSYNC B0 ;  /* 0x0000000000007941 */ /* 0x000fea0003800000 */
.L_x_82:
        /* <DEDUP_REMOVED lines=9> */
.L_x_85:
[----:B------:R-:W-:Y:S05]  /*3040*/  BSYNC B0 ;  /* 0x0000000000007941 */ /* 0x000fea0003800000 */
.L_x_84:
        /* <DEDUP_REMOVED lines=9> */
.L_x_87:
[----:B------:R-:W-:Y:S05]  /*30e0*/  BSYNC B0 ;  /* 0x0000000000007941 */ /* 0x000fea0003800000 */
.L_x_86:
        /* <DEDUP_REMOVED lines=9> */
.L_x_89:
[----:B------:R-:W-:Y:S05]  /*3180*/  BSYNC B0 ;  /* 0x0000000000007941 */ /* 0x000fea0003800000 */
.L_x_88:
        /* <DEDUP_REMOVED lines=9> */
.L_x_91:
[----:B------:R-:W-:Y:S05]  /*3220*/  BSYNC B0 ;  /* 0x0000000000007941 */ /* 0x000fea0003800000 */
.L_x_90:
        /* <DEDUP_REMOVED lines=9> */
.L_x_93:
[----:B------:R-:W-:Y:S05]  /*32c0*/  BSYNC B0 ;  /* 0x0000000000007941 */ /* 0x000fea0003800000 */
.L_x_92:
        /* <DEDUP_REMOVED lines=9> */
.L_x_95:
[----:B------:R-:W-:Y:S05]  /*3360*/  BSYNC B0 ;  /* 0x0000000000007941 */ /* 0x000fea0003800000 */
.L_x_94:
        /* <DEDUP_REMOVED lines=9> */
.L_x_97:
[----:B------:R-:W-:Y:S05]  /*3400*/  BSYNC B0 ;  /* 0x0000000000007941 */ /* 0x000fea0003800000 */
.L_x_96:
        /* <DEDUP_REMOVED lines=9> */
.L_x_99:
[----:B------:R-:W-:Y:S05]  /*34a0*/  BSYNC B0 ;  /* 0x0000000000007941 */ /* 0x000fea0003800000 */
.L_x_98:
        /* <DEDUP_REMOVED lines=9> */
.L_x_101:
[----:B------:R-:W-:Y:S05]  /*3540*/  BSYNC B0 ;  /* 0x0000000000007941 */ /* 0x000fea0003800000 */
.L_x_100:
        /* <DEDUP_REMOVED lines=9> */
.L_x_103:
[----:B------:R-:W-:Y:S05]  /*35e0*/  BSYNC B0 ;  /* 0x0000000000007941 */ /* 0x000fea0003800000 */
.L_x_102:
        /* <DEDUP_REMOVED lines=9> */
.L_x_105:
[----:B------:R-:W-:Y:S05]  /*3680*/  BSYNC B0 ;  /* 0x0000000000007941 */ /* 0x000fea0003800000 */
.L_x_104:
        /* <DEDUP_REMOVED lines=9> */
.L_x_107:
[----:B------:R-:W-:Y:S05]  /*3720*/  BSYNC B0 ;  /* 0x0000000000007941 */ /* 0x000fea0003800000 */
.L_x_106:
        /* <DEDUP_REMOVED lines=9> */
.L_x_109:
[----:B------:R-:W-:Y:S05]  /*37c0*/  BSYNC B0 ;  /* 0x0000000000007941 */ /* 0x000fea0003800000 */
.L_x_108:
        /* <DEDUP_REMOVED lines=9> */
.L_x_111:
[----:B------:R-:W-:Y:S05]  /*3860*/  BSYNC B0 ;  /* 0x0000000000007941 */ /* 0x000fea0003800000 */
.L_x_110:
        /* <DEDUP_REMOVED lines=9> */
.L_x_113:
[----:B------:R-:W-:Y:S05]  /*3900*/  BSYNC B0 ;  /* 0x0000000000007941 */ /* 0x000fea0003800000 */
.L_x_112:
        /* <DEDUP_REMOVED lines=9> */
.L_x_115:
[----:B------:R-:W-:Y:S05]  /*39a0*/  BSYNC B0 ;  /* 0x0000000000007941 */ /* 0x000fea0003800000 */
.L_x_114:
        /* <DEDUP_REMOVED lines=9> */
.L_x_117:
[----:B------:R-:W-:Y:S05]  /*3a40*/  BSYNC B0 ;  /* 0x0000000000007941 */ /* 0x000fea0003800000 */
.L_x_116:
        /* <DEDUP_REMOVED lines=9> */
.L_x_119:
[----:B------:R-:W-:Y:S05]  /*3ae0*/  BSYNC B0 ;  /* 0x0000000000007941 */ /* 0x000fea0003800000 */
.L_x_118:
        /* <DEDUP_REMOVED lines=9> */
.L_x_121:
[----:B------:R-:W-:Y:S05]  /*3b80*/  BSYNC B0 ;  /* 0x0000000000007941 */ /* 0x000fea0003800000 */
.L_x_120:
        /* <DEDUP_REMOVED lines=9> */
.L_x_123:
[----:B------:R-:W-:Y:S05]  /*3c20*/  BSYNC B0 ;  /* 0x0000000000007941 */ /* 0x000fea0003800000 */
.L_x_122:
        /* <DEDUP_REMOVED lines=9> */
.L_x_125:
[----:B------:R-:W-:Y:S05]  /*3cc0*/  BSYNC B0 ;  /* 0x0000000000007941 */ /* 0x000fea0003800000 */
.L_x_124:
        /* <DEDUP_REMOVED lines=9> */
.L_x_127:
[----:B------:R-:W-:Y:S05]  /*3d60*/  BSYNC B0 ;  /* 0x0000000000007941 */ /* 0x000fea0003800000 */
.L_x_126:
        /* <DEDUP_REMOVED lines=9> */
.L_x_129:
[----:B------:R-:W-:Y:S05]  /*3e00*/  BSYNC B0 ;  /* 0x0000000000007941 */ /* 0x000fea0003800000 */
.L_x_128:
        /* <DEDUP_REMOVED lines=9> */
.L_x_131:
[----:B------:R-:W-:Y:S05]  /*3ea0*/  BSYNC B0 ;  /* 0x0000000000007941 */ /* 0x000fea0003800000 */
.L_x_130:
        /* <DEDUP_REMOVED lines=9> */
.L_x_133:
[----:B------:R-:W-:Y:S05]  /*3f40*/  BSYNC B0 ;  /* 0x0000000000007941 */ /* 0x000fea0003800000 */
.L_x_132:
        /* <DEDUP_REMOVED lines=9> */
.L_x_135:
[----:B------:R-:W-:Y:S05]  /*3fe0*/  BSYNC B0 ;  /* 0x0000000000007941 */ /* 0x000fea0003800000 */
.L_x_134:
        /* <DEDUP_REMOVED lines=9> */
.L_x_137:
[----:B------:R-:W-:Y:S05]  /*4080*/  BSYNC B0 ;  /* 0x0000000000007941 */ /* 0x000fea0003800000 */
.L_x_136:
        /* <DEDUP_REMOVED lines=9> */
.L_x_139:
[----:B------:R-:W-:Y:S05]  /*4120*/  BSYNC B0 ;  /* 0x0000000000007941 */ /* 0x000fea0003800000 */
.L_x_138:
        /* <DEDUP_REMOVED lines=9> */
.L_x_141:
[----:B------:R-:W-:Y:S05]  /*41c0*/  BSYNC B0 ;  /* 0x0000000000007941 */ /* 0x000fea0003800000 */
.L_x_140:
        /* <DEDUP_REMOVED lines=9> */
.L_x_143:
[----:B------:R-:W-:Y:S05]  /*4260*/  BSYNC B0 ;  /* 0x0000000000007941 */ /* 0x000fea0003800000 */
.L_x_142:
        /* <DEDUP_REMOVED lines=9> */
.L_x_145:
[----:B------:R-:W-:Y:S05]  /*4300*/  BSYNC B0 ;  /* 0x0000000000007941 */ /* 0x000fea0003800000 */
.L_x_144:
        /* <DEDUP_REMOVED lines=9> */
.L_x_147:
[----:B------:R-:W-:Y:S05]  /*43a0*/  BSYNC B0 ;  /* 0x0000000000007941 */ /* 0x000fea0003800000 */
.L_x_146:
[----:B01-345:R-:W-:Y:S01]  /*43b0*/  IMAD.U32 R12, R88, 0x10000, RZ ;  /* 0x00010000580c7824 */ /* 0x03bfe200078e00ff */
        /* <DEDUP_REMOVED lines=8> */
.L_x_149:
[----:B------:R-:W-:Y:S05]  /*4440*/  BSYNC B0 ;  /* 0x0000000000007941 */ /* 0x000fea0003800000 */
.L_x_148:
[----:B0----5:R-:W-:Y:S01]  /*4450*/  IMAD.U32 R12, R88, 0x10000, RZ ;  /* 0x00010000580c7824 */ /* 0x021fe200078e00ff */
[----:B------:R-:W-:Y:S01]  /*4460*/  ISETP.GT.AND P1, PT, R0, 0x79, P0 ;  /* 0x000000790000780c */ /* 0x000fe20000724270 */
[----:B------:R-:W-:Y:S01]  /*4470*/  BSSY B0, `(.L_x_150) ;  /* 0x000000b000007945 */ /* 0x000fe20003800000 */
[----:B------:R-:W-:Y:S01]  /*4480*/  IADD3 R91, P0, R2, 0x40, RZ ;  /* 0x00000040025b7810 */ /* 0x000fe20007f1e0ff */
[----:B------:R-:W-:Y:S01]  /*4490*/  FMUL R13, R12, R9 ;  /* 0x000000090c0d7220 */ /* 0x000fe20000400000 */
[----:B------:R-:W-:-:S03]  /*44a0*/  @P3 IMAD.MOV.U32 R12, RZ, RZ, R22 ;  /* 0x000000ffff0c3224 */ /* 0x000fc600078e0016 */
[----:B------:R-:W-:-:S05]  /*44b0*/  FFMA R13, R150, R8, R13 ;  /* 0x00000008960d7223 */ /* 0x000fca000000000d */
[----:B------:R-:W-:-:S04]  /*44c0*/  F2FP.BF16.F32.PACK_AB R13, RZ, R13 ;  /* 0x0000000dff0d723e */ /* 0x000fc800000010ff */
[----:B------:R-:W-:Y:S01]  /*44d0*/  PRMT R20, R13, 0x7610, R20 ;  /* 0x000076100d147816 */ /* 0x000fe20000000014 */
[----:B------:R-:W-:-:S05]  /*44e0*/  @P3 IMAD.MOV.U32 R13, RZ, RZ, R23 ;  /* 0x000000ffff0d3224 */ /* 0x000fca00078e0017 */
[----:B------:R0:W-:Y:S01]  /*44f0*/  @P3 STG.E.U16 desc[UR12][R12.64+0xf0], R20 ;  /* 0x0000f0140c003986 */ /* 0x0001e2000c10150c */
[----:B------:R-:W-:Y:S05]  /*4500*/  @!P1 BRA `(.L_x_151) ;  /* 0x0000000000049947 */ /* 0x000fea0003800000 */
[----:B------:R3:W5:Y:S02]  /*4510*/  LDG.E.LTC128B.U16 R88, desc[UR12][R18.64+0xf2] ;  /* 0x0000f20c12587981 */ /* 0x000764000c1e1520 */
.L_x_151:
[----:B------:R-:W-:Y:S05]  /*4520*/  BSYNC B0 ;  /* 0x0000000000007941 */ /* 0x000fea0003800000 */
.L_x_150:
[----:B-----5:R-:W-:Y:S02]  /*4530*/  IMAD.U32 R2, R88, 0x10000, RZ ;  /* 0x0001000058027824 */ /* 0x020fe400078e00ff */
[----:B------:R-:W-:Y:S01]  /*4540*/  IMAD.X R3, RZ, RZ, R3, P0 ;  /* 0x000000ffff037224 */ /* 0x000fe200000e0603 */
[----:B------:R-:W-:Y:S01]  /*4550*/  ISETP.GT.AND P0, PT, R10, 0x40, PT ;  /* 0x000000400a00780c */ /* 0x000fe20003f04270 */
[----:B------:R-:W-:Y:S01]  /*4560*/  FMUL R2, R2, R9 ;  /* 0x0000000902027220 */ /* 0x000fe20000400000 */
[----:B0-----:R-:W-:Y:S02]  /*4570*/  IMAD.WIDE.U32 R12, R91, UR6, R4 ;  /* 0x000000065b0c7c25 */ /* 0x001fe4000f8e0004 */
[----:B------:R-:W-:Y:S02]  /*4580*/  ISETP.GT.AND P3, PT, R0, RZ, P0 ;  /* 0x000000ff0000720c */ /* 0x000fe40000764270 */
[----:B------:R-:W-:Y:S01]  /*4590*/  FFMA R2, R151, R8, R2 ;  /* 0x0000000897027223 */ /* 0x000fe20000000002 */
[----:B-123--:R-:W-:-:S04]  /*45a0*/  IMAD R18, R3, UR6, RZ ;  /* 0x0000000603127c24 */ /* 0x00efc8000f8e02ff */
[----:B------:R-:W-:Y:S01]  /*45b0*/  IMAD R93, R91, UR7, R18 ;  /* 0x000000075b5d7c24 */ /* 0x000fe2000f8e0212 */
[----:B------:R-:W-:Y:S02]  /*45c0*/  F2FP.BF16.F32.PACK_AB R18, RZ, R2 ;  /* 0x00000002ff12723e */ /* 0x000fe400000010ff */
[C---:B------:R-:W-:Y:S01]  /*45d0*/  LEA R2, P2, R12.reuse, UR8, 0x1 ;  /* 0x000000080c027c11 */ /* 0x040fe2000f8408ff */
[----:B------:R-:W-:Y:S02]  /*45e0*/  IMAD.IADD R3, R13, 0x1, R93 ;  /* 0x000000010d037824 */ /* 0x000fe400078e025d */
[----:B------:R0:W-:Y:S03]  /*45f0*/  @P1 STG.E.U16 desc[UR12][R22.64+0xf2], R18 ;  /* 0x0000f21216001986 */ /* 0x0001e6000c10150c */
        /* <DEDUP_REMOVED lines=15> */
.L_x_153:
[----:B------:R-:W-:Y:S05]  /*46f0*/  BSYNC B0 ;  /* 0x0000000000007941 */ /* 0x000fea0003800000 */
.L_x_152:
[----:B------:R-:W-:Y:S01]  /*4700*/  IMAD.WIDE.U32 R14, R91, UR6, R14 ;  /* 0x000000065b0e7c25 */ /* 0x000fe2000f8e000e */
[----:B------:R-:W-:Y:S01]  /*4710*/  ISETP.GT.AND P1, PT, R10, 0x48, PT ;  /* 0x000000480a00780c */ /* 0x000fe20003f24270 */
[----:B------:R-:W-:Y:S02]  /*4720*/  BSSY B0, `(.L_x_154) ;  /* 0x000000f000007945 */ /* 0x000fe40003800000 */
[----:B-----5:R-:W-:Y:S01]  /*4730*/  IMAD.U32 R16, R88, 0x10000, RZ ;  /* 0x0001000058107824 */ /* 0x020fe200078e00ff */
[----:B0-----:R-:W-:Y:S01]  /*4740*/  IADD3 R11, P3, R4, R14, RZ ;  /* 0x0000000e040b7210 */ /* 0x001fe20007f7e0ff */
[----:B------:R-:W-:Y:S02]  /*4750*/  @P2 IMAD.MOV.U32 R10, RZ, RZ, R12 ;  /* 0x000000ffff0a2224 */ /* 0x000fe400078e000c */
[----:B------:R-:W-:Y:S01]  /*4760*/  FMUL R16, R16, R9 ;  /* 0x0000000910107220 */ /* 0x000fe20000400000 */
[----:B------:R-:W-:Y:S02]  /*4770*/  IADD3.X R14, R5, R93, R15, P3, !PT ;  /* 0x0000005d050e7210 */ /* 0x000fe40001ffe40f */
[----:B------:R-:W-:Y:S01]  /*4780*/  LEA R4, P4, R11, UR8, 0x1 ;  /* 0x000000080b047c11 */ /* 0x000fe2000f8808ff */
[----:B------:R-:W-:Y:S01]  /*4790*/  FFMA R16, R25, R8, R16 ;  /* 0x0000000819107223 */ /* 0x000fe20000000010 */
[----:B------:R-:W-:-:S02]  /*47a0*/  ISETP.GT.AND P3, PT, R0, RZ, P1 ;  /* 0x000000ff0000720c */ /* 0x000fc40000f64270 */
[----:B------:R-:W-:Y:S01]  /*47b0*/  LEA.HI.X R5, R11, UR9, R14, 0x1, P4 ;  /* 0x000000090b057c11 */ /* 0x000fe2000a0f0c0e */
[----:B------:R-:W-:Y:S01]  /*47c0*/  @P2 IMAD.MOV.U32 R11, RZ, RZ, R13 ;  /* 0x000000ffff0b2224 */ /* 0x000fe200078e000d */
[----:B------:R-:W-:-:S05]  /*47d0*/  F2FP.BF16.F32.PACK_AB R16, RZ, R16 ;  /* 0x00000010ff10723e */ /* 0x000fca00000010ff */
[----:B------:R0:W-:Y:S04]  /*47e0*/  @P2 STG.E.U16 desc[UR12][R10.64+0x2], R16 ;  /* 0x000002100a002986 */ /* 0x0001e8000c10150c */
[----:B------:R-:W-:Y:S05]  /*47f0*/  @!P3 BRA `(.L_x_155) ;  /* 0x000000000004b947 */ /* 0x000fea0003800000 */
[----:B------:R2:W5:Y:S02]  /*4800*/  LDG.E.LTC128B.U16 R88, desc[UR12][R4.64] ;  /* 0x0000000c04587981 */ /* 0x000564000c1e1520 */
.L_x_155:
[----:B------:R-:W-:Y:S05]  /*4810*/  BSYNC B0 ;  /* 0x0000000000007941 */ /* 0x000fea0003800000 */
.L_x_154:
[----:B0----5:R-:W-:Y:S01]  /*4820*/  IMAD.U32 R10, R88, 0x10000, RZ ;  /* 0x00010000580a7824 */ /* 0x021fe200078e00ff */
[----:B------:R-:W-:Y:S01]  /*4830*/  IADD3 R14, P4, R12, R17, RZ ;  /* 0x000000110c0e7210 */ /* 0x000fe20007f9e0ff */
[----:B------:R-:W-:Y:S01]  /*4840*/  BSSY B0, `(.L_x_156) ;  /* 0x0000009000007945 */ /* 0x000fe20003800000 */
[----:B------:R-:W-:Y:S01]  /*4850*/  ISETP.GT.AND P2, PT, R0, 0x1, P1 ;  /* 0x000000010000780c */ /* 0x000fe20000f44270 */
[----:B------:R-:W-:Y:S02]  /*4860*/  FMUL R11, R10, R9 ;  /* 0x000000090a0b7220 */ /* 0x000fe40000400000 */
[----:B------:R-:W-:Y:S02]  /*4870*/  IMAD.X R15, R13, 0x1, R21, P4 ;  /* 0x000000010d0f7824 */ /* 0x000fe400020e0615 */
[----:B------:R-:W-:-:S05]  /*4880*/  FFMA R11, R26, R8, R11 ;  /* 0x000000081a0b7223 */ /* 0x000fca000000000b */
[----:B------:R-:W-:-:S05]  /*4890*/  F2FP.BF16.F32.PACK_AB R11, RZ, R11 ;  /* 0x0000000bff0b723e */ /* 0x000fca00000010ff */
[----:B------:R0:W-:Y:S01]  /*48a0*/  @P3 STG.E.U16 desc[UR12][R14.64], R11 ;  /* 0x0000000b0e003986 */ /* 0x0001e2000c10150c */
[----:B------:R-:W-:Y:S05]  /*48b0*/  @!P2 BRA `(.L_x_157) ;  /* 0x000000000004a947 */ /* 0x000fea0003800000 */
[----:B------:R3:W5:Y:S02]  /*48c0*/  LDG.E.LTC128B.U16 R88, desc[UR12][R4.64+0x2] ;  /* 0x0000020c04587981 */ /* 0x000764000c1e1520 */
.L_x_157:
[----:B------:R-:W-:Y:S05]  /*48d0*/  BSYNC B0 ;  /* 0x0000000000007941 */ /* 0x000fea0003800000 */
.L_x_156:
[----:B-----5:R-:W-:Y:S01]  /*48e0*/  IMAD.U32 R10, R88, 0x10000, RZ ;  /* 0x00010000580a7824 */ /* 0x020fe200078e00ff */
[----:B------:R-:W-:Y:S01]  /*48f0*/  ISETP.GT.AND P3, PT, R0, 0x8, P0 ;  /* 0x000000080000780c */ /* 0x000fe20000764270 */
[----:B0-----:R-:W-:Y:S01]  /*4900*/  @P2 IMAD.MOV.U32 R11, RZ, RZ, R15 ;  /* 0x000000ffff0b2224 */ /* 0x001fe200078e000f */
[----:B------:R-:W-:Y:S01]  /*4910*/  BSSY B0, `(.L_x_158) ;  /* 0x0000009000007945 */ /* 0x000fe20003800000 */
[----:B------:R-:W-:-:S04]  /*4920*/  FMUL R10, R10, R9 ;  /* 0x000000090a0a7220 */ /* 0x000fc80000400000 */
[----:B------:R-:W-:-:S05]  /*4930*/  FFMA R10, R27, R8, R10 ;  /* 0x000000081b0a7223 */ /* 0x000fca000000000a */
[----:B------:R-:W-:-:S04]  /*4940*/  F2FP.BF16.F32.PACK_AB R10, RZ, R10 ;  /* 0x0000000aff0a723e */ /* 0x000fc800000010ff */
[----:B------:R-:W-:Y:S01]  /*4950*/  PRMT R16, R10, 0x7610, R16 ;  /* 0x000076100a107816 */ /* 0x000fe20000000010 */
[----:B------:R-:W-:-:S05]  /*4960*/  @P2 IMAD.MOV.U32 R10, RZ, RZ, R14 ;  /* 0x000000ffff0a2224 */ /* 0x000fca00078e000e */
[----:B------:R0:W-:Y:S01]  /*4970*/  @P2 STG.E.U16 desc[UR12][R10.64+0x2], R16 ;  /* 0x000002100a002986 */ /* 0x0001e2000c10150c */
[----:B------:R-:W-:Y:S05]  /*4980*/  @!P3 BRA `(.L_x_159) ;  /* 0x000000000004b947 */ /* 0x000fea0003800000 */
[----:B------:R4:W5:Y:S02]  /*4990*/  LDG.E.LTC128B.U16 R88, desc[UR12][R2.64+0x10] ;  /* 0x0000100c02587981 */ /* 0x000964000c1e1520 */
.L_x_159:
[----:B------:R-:W-:Y:S05]  /*49a0*/  BSYNC B0 ;  /* 0x0000000000007941 */ /* 0x000fea0003800000 */
.L_x_158:
[----:B0----5:R-:W-:Y:S01]  /*49b0*/  IMAD.U32 R10, R88, 0x10000, RZ ;  /* 0x00010000580a7824 */ /* 0x021fe200078e00ff */
[----:B------:R-:W-:Y:S01]  /*49c0*/  ISETP.GT.AND P2, PT, R0, 0x9, P0 ;  /* 0x000000090000780c */ /* 0x000fe20000744270 */
[----:B------:R-:W-:Y:S02]  /*49d0*/  BSSY B0, `(.L_x_160) ;  /* 0x000000a000007945 */ /* 0x000fe40003800000 */
[----:B------:R-:W-:Y:S01]  /*49e0*/  FMUL R11, R10, R9 ;  /* 0x000000090a0b7220 */ /* 0x000fe20000400000 */
[----:B------:R-:W-:-:S03]  /*49f0*/  IMAD.MOV.U32 R10, RZ, RZ, R12 ;  /* 0x000000ffff0a7224 */ /* 0x000fc600078e000c */
[----:B------:R-:W-:-:S05]  /*4a00*/  FFMA R11, R28, R8, R11 ;  /* 0x000000081c0b7223 */ /* 0x000fca000000000b */
[----:B------:R-:W-:-:S04]  /*4a10*/  F2FP.BF16.F32.PACK_AB R11, RZ, R11 ;  /* 0x0000000bff0b723e */ /* 0x000fc800000010ff */
[----:B------:R-:W-:Y:S01]  /*4a20*/  PRMT R16, R11, 0x7610, R16 ;  /* 0x000076100b107816 */ /* 0x000fe20000000010 */
[----:B------:R-:W-:-:S05]  /*4a30*/  IMAD.MOV.U32 R11, RZ, RZ, R13 ;  /* 0x000000ffff0b7224 */ /* 0x000fca00078e000d */
[----:B------:R0:W-:Y:S01]  /*4a40*/  @P3 STG.E.U16 desc[UR12][R10.64+0x10], R16 ;  /* 0x000010100a003986 */ /* 0x0001e2000c10150c */
[----:B------:R-:W-:Y:S05]  /*4a50*/  @!P2 BRA `(.L_x_161) ;  /* 0x000000000004a947 */ /* 0x000fea0003800000 */
[----:B------:R0:W5:Y:S02]  /*4a60*/  LDG.E.LTC128B.U16 R88, desc[UR12][R2.64+0x12] ;  /* 0x0000120c02587981 */ /* 0x000164000c1e1520 */
.L_x_161:
[----:B------:R-:W-:Y:S05]  /*4a70*/  BSYNC B0 ;  /* 0x0000000000007941 */ /* 0x000fea0003800000 */
.L_x_160:
        /* <DEDUP_REMOVED lines=9> */
.L_x_163:
[----:B------:R-:W-:Y:S05]  /*4b10*/  BSYNC B0 ;  /* 0x0000000000007941 */ /* 0x000fea0003800000 */
.L_x_162:
        /* <DEDUP_REMOVED lines=9> */
.L_x_165:
[----:B------:R-:W-:Y:S05]  /*4bb0*/  BSYNC B0 ;  /* 0x0000000000007941 */ /* 0x000fea0003800000 */
.L_x_164:
[----:B-----5:R-:W-:Y:S01]  /*4bc0*/  IMAD.U32 R12, R88, 0x10000, RZ ;  /* 0x00010000580c7824 */ /* 0x020fe200078e00ff */
[----:B------:R-:W-:Y:S01]  /*4bd0*/  IADD3 R6, P4, P5, R17, R6, R19 ;  /* 0x0000000611067210 */ /* 0x000fe20007d9e013 */
[----:B------:R-:W-:Y:S01]  /*4be0*/  BSSY B0, `(.L_x_166) ;  /* 0x0000009000007945 */ /* 0x000fe20003800000 */
[----:B------:R-:W-:Y:S01]  /*4bf0*/  ISETP.GT.AND P3, PT, R0, 0x10, P0 ;  /* 0x000000100000780c */ /* 0x000fe20000764270 */
[----:B------:R-:W-:Y:S01]  /*4c00*/  FMUL R12, R12, R9 ;  /* 0x000000090c0c7220 */ /* 0x000fe20000400000 */
[----:B------:R-:W-:-:S03]  /*4c10*/  IADD3.X R7, R21, R7, R89, P4, P5 ;  /* 0x0000000715077210 */ /* 0x000fc600027ea459 */
[----:B------:R-:W-:-:S05]  /*4c20*/  FFMA R12, R31, R8, R12 ;  /* 0x000000081f0c7223 */ /* 0x000fca000000000c */
[----:B------:R-:W-:-:S05]  /*4c30*/  F2FP.BF16.F32.PACK_AB R12, RZ, R12 ;  /* 0x0000000cff0c723e */ /* 0x000fca00000010ff */
[----:B------:R0:W-:Y:S01]  /*4c40*/  @P2 STG.E.U16 desc[UR12][R6.64+0x12], R12 ;  /* 0x0000120c06002986 */ /* 0x0001e2000c10150c */
[----:B------:R-:W-:Y:S05]  /*4c50*/  @!P3 BRA `(.L_x_167) ;  /* 0x000000000004b947 */ /* 0x000fea0003800000 */
[----:B------:R0:W5:Y:S02]  /*4c60*/  LDG.E.LTC128B.U16 R88, desc[UR12][R2.64+0x20] ;  /* 0x0000200c02587981 */ /* 0x000164000c1e1520 */
.L_x_167:
[----:B------:R-:W-:Y:S05]  /*4c70*/  BSYNC B0 ;  /* 0x0000000000007941 */ /* 0x000fea0003800000 */
.L_x_166:
        /* <DEDUP_REMOVED lines=9> */
.L_x_169:
[----:B------:R-:W-:Y:S05]  /*4d10*/  BSYNC B0 ;  /* 0x0000000000007941 */ /* 0x000fea0003800000 */
.L_x_168:
        /* <DEDUP_REMOVED lines=9> */
.L_x_171:
[----:B------:R-:W-:Y:S05]  /*4db0*/  BSYNC B0 ;  /* 0x0000000000007941 */ /* 0x000fea0003800000 */
.L_x_170:
        /* <DEDUP_REMOVED lines=9> */
.L_x_173:
[----:B------:R-:W-:Y:S05]  /*4e50*/  BSYNC B0 ;  /* 0x0000000000007941 */ /* 0x000fea0003800000 */
.L_x_172:
        /* <DEDUP_REMOVED lines=9> */
.L_x_175:
[----:B------:R-:W-:Y:S05]  /*4ef0*/  BSYNC B0 ;  /* 0x0000000000007941 */ /* 0x000fea0003800000 */
.L_x_174:
        /* <DEDUP_REMOVED lines=9> */
.L_x_177:
[----:B------:R-:W-:Y:S05]  /*4f90*/  BSYNC B0 ;  /* 0x0000000000007941 */ /* 0x000fea0003800000 */
.L_x_176:
        /* <DEDUP_REMOVED lines=9> */
.L_x_179:
[----:B------:R-:W-:Y:S05]  /*5030*/  BSYNC B0 ;  /* 0x0000000000007941 */ /* 0x000fea0003800000 */
.L_x_178:
        /* <DEDUP_REMOVED lines=9> */
.L_x_181:
[----:B------:R-:W-:Y:S05]  /*50d0*/  BSYNC B0 ;  /* 0x0000000000007941 */ /* 0x000fea0003800000 */
.L_x_180:
        /* <DEDUP_REMOVED lines=9> */
.L_x_183:
[----:B------:R-:W-:Y:S05]  /*5170*/  BSYNC B0 ;  /* 0x0000000000007941 */ /* 0x000fea0003800000 */
.L_x_182:
        /* <DEDUP_REMOVED lines=9> */
.L_x_185:
[----:B------:R-:W-:Y:S05]  /*5210*/  BSYNC B0 ;  /* 0x0000000000007941 */ /* 0x000fea0003800000 */
.L_x_184:
        /* <DEDUP_REMOVED lines=9> */
.L_x_187:
[----:B------:R-:W-:Y:S05]  /*52b0*/  BSYNC B0 ;  /* 0x0000000000007941 */ /* 0x000fea0003800000 */
.L_x_186:
        /* <DEDUP_REMOVED lines=9> */
.L_x_189:
[----:B------:R-:W-:Y:S05]  /*5350*/  BSYNC B0 ;  /* 0x0000000000007941 */ /* 0x000fea0003800000 */
.L_x_188:
        /* <DEDUP_REMOVED lines=9> */
.L_x_191:
[----:B------:R-:W-:Y:S05]  /*53f0*/  BSYNC B0 ;  /* 0x0000000000007941 */ /* 0x000fea0003800000 */
.L_x_190:
        /* <DEDUP_REMOVED lines=9> */
.L_x_193:
[----:B------:R-:W-:Y:S05]  /*5490*/  BSYNC B0 ;  /* 0x0000000000007941 */ /* 0x000fea0003800000 */
.L_x_192:
        /* <DEDUP_REMOVED lines=9> */
.L_x_195:
[----:B------:R-:W-:Y:S05]  /*5530*/  BSYNC B0 ;  /* 0x0000000000007941 */ /* 0x000fea0003800000 */
.L_x_194:
        /* <DEDUP_REMOVED lines=9> */
.L_x_197:
[----:B------:R-:W-:Y:S05]  /*55d0*/  BSYNC B0 ;  /* 0x0000000000007941 */ /* 0x000fea0003800000 */
.L_x_196:
        /* <DEDUP_REMOVED lines=9> */
.L_x_199:
[----:B------:R-:W-:Y:S05]  /*5670*/  BSYNC B0 ;  /* 0x0000000000007941 */ /* 0x000fea0003800000 */
.L_x_198:
        /* <DEDUP_REMOVED lines=9> */
.L_x_201:
[----:B------:R-:W-:Y:S05]  /*5710*/  BSYNC B0 ;  /* 0x0000000000007941 */ /* 0x000fea0003800000 */
.L_x_200:
        /* <DEDUP_REMOVED lines=9> */
.L_x_203:
[----:B------:R-:W-:Y:S05]  /*57b0*/  BSYNC B0 ;  /* 0x0000000000007941 */ /* 0x000fea0003800000 */
.L_x_202:
        /* <DEDUP_REMOVED lines=9> */
.L_x_205:
[----:B------:R-:W-:Y:S05]  /*5850*/  BSYNC B0 ;  /* 0x0000000000007941 */ /* 0x000fea0003800000 */
.L_x_204:
        /* <DEDUP_REMOVED lines=9> */
.L_x_207:
[----:B------:R-:W-:Y:S05]  /*58f0*/  BSYNC B0 ;  /* 0x0000000000007941 */ /* 0x000fea0003800000 */
.L_x_206:
        /* <DEDUP_REMOVED lines=9> */
.L_x_209:
[----:B------:R-:W-:Y:S05]  /*5990*/  BSYNC B0 ;  /* 0x0000000000007941 */ /* 0x000fea0003800000 */
.L_x_208:
        /* <DEDUP_REMOVED lines=9> */
.L_x_211:
[----:B------:R-:W-:Y:S05]  /*5a30*/  BSYNC B0 ;  /* 0x0000000000007941 */ /* 0x000fea0003800000 */
.L_x_210:
        /* <DEDUP_REMOVED lines=9> */
.L_x_213:
[----:B------:R-:W-:Y:S05]  /*5ad0*/  BSYNC B0 ;  /* 0x0000000000007941 */ /* 0x000fea0003800000 */
.L_x_212:
        /* <DEDUP_REMOVED lines=9> */
.L_x_215:
[----:B------:R-:W-:Y:S05]  /*5b70*/  BSYNC B0 ;  /* 0x0000000000007941 */ /* 0x000fea0003800000 */
.L_x_214:
        /* <DEDUP_REMOVED lines=9> */
.L_x_217:
[----:B------:R-:W-:Y:S05]  /*5c10*/  BSYNC B0 ;  /* 0x0000000000007941 */ /* 0x000fea0003800000 */
.L_x_216:
        /* <DEDUP_REMOVED lines=9> */
.L_x_219:
[----:B------:R-:W-:Y:S05]  /*5cb0*/  BSYNC B0 ;  /* 0x0000000000007941 */ /* 0x000fea0003800000 */
.L_x_218:
        /* <DEDUP_REMOVED lines=9> */
.L_x_221:
[----:B------:R-:W-:Y:S05]  /*5d50*/  BSYNC B0 ;  /* 0x0000000000007941 */ /* 0x000fea0003800000 */
.L_x_220:
        /* <DEDUP_REMOVED lines=9> */
.L_x_223:
[----:B------:R-:W-:Y:S05]  /*5df0*/  BSYNC B0 ;  /* 0x0000000000007941 */ /* 0x000fea0003800000 */
.L_x_222:
        /* <DEDUP_REMOVED lines=9> */
.L_x_225:
[----:B------:R-:W-:Y:S05]  /*5e90*/  BSYNC B0 ;  /* 0x0000000000007941 */ /* 0x000fea0003800000 */
.L_x_224:
        /* <DEDUP_REMOVED lines=9> */
.L_x_227:
[----:B------:R-:W-:Y:S05]  /*5f30*/  BSYNC B0 ;  /* 0x0000000000007941 */ /* 0x000fea0003800000 */
.L_x_226:
        /* <DEDUP_REMOVED lines=9> */
.L_x_229:
[----:B------:R-:W-:Y:S05]  /*5fd0*/  BSYNC B0 ;  /* 0x0000000000007941 */ /* 0x000fea0003800000 */
.L_x_228:
        /* <DEDUP_REMOVED lines=9> */
.L_x_231:
[----:B------:R-:W-:Y:S05]  /*6070*/  BSYNC B0 ;  /* 0x0000000000007941 */ /* 0x000fea0003800000 */
.L_x_230:
        /* <DEDUP_REMOVED lines=9> */
.L_x_233:
[----:B------:R-:W-:Y:S05]  /*6110*/  BSYNC B0 ;  /* 0x0000000000007941 */ /* 0x000fea0003800000 */
.L_x_232:
        /* <DEDUP_REMOVED lines=9> */
.L_x_235:
[----:B------:R-:W-:Y:S05]  /*61b0*/  BSYNC B0 ;  /* 0x0000000000007941 */ /* 0x000fea0003800000 */
.L_x_234:
        /* <DEDUP_REMOVED lines=9> */
.L_x_237:
[----:B------:R-:W-:Y:S05]  /*6250*/  BSYNC B0 ;  /* 0x0000000000007941 */ /* 0x000fea0003800000 */
.L_x_236:
        /* <DEDUP_REMOVED lines=9> */
.L_x_239:
[----:B------:R-:W-:Y:S05]  /*62f0*/  BSYNC B0 ;  /* 0x0000000000007941 */ /* 0x000fea0003800000 */
.L_x_238:
        /* <DEDUP_REMOVED lines=9> */
.L_x_241:
[----:B------:R-:W-:Y:S05]  /*6390*/  BSYNC B0 ;  /* 0x0000000000007941 */ /* 0x000fea0003800000 */
.L_x_240:
        /* <DEDUP_REMOVED lines=9> */
.L_x_243:
[----:B------:R-:W-:Y:S05]  /*6430*/  BSYNC B0 ;  /* 0x0000000000007941 */ /* 0x000fea0003800000 */
.L_x_242:
        /* <DEDUP_REMOVED lines=9> */
.L_x_245:
[----:B------:R-:W-:Y:S05]  /*64d0*/  BSYNC B0 ;  /* 0x0000000000007941 */ /* 0x000fea0003800000 */
.L_x_244:
        /* <DEDUP_REMOVED lines=9> */
.L_x_247:
[----:B------:R-:W-:Y:S05]  /*6570*/  BSYNC B0 ;  /* 0x0000000000007941 */ /* 0x000fea0003800000 */
.L_x_246:
        /* <DEDUP_REMOVED lines=9> */
.L_x_249:
[----:B------:R-:W-:Y:S05]  /*6610*/  BSYNC B0 ;  /* 0x0000000000007941 */ /* 0x000fea0003800000 */
.L_x_248:
        /* <DEDUP_REMOVED lines=9> */
.L_x_251:
[----:B------:R-:W-:Y:S05]  /*66b0*/  BSYNC B0 ;  /* 0x0000000000007941 */ /* 0x000fea0003800000 */
.L_x_250:
        /* <DEDUP_REMOVED lines=9> */
.L_x_253:
[----:B------:R-:W-:Y:S05]  /*6750*/  BSYNC B0 ;  /* 0x0000000000007941 */ /* 0x000fea0003800000 */
.L_x_252:
        /* <DEDUP_REMOVED lines=9> */
.L_x_255:
[----:B------:R-:W-:Y:S05]  /*67f0*/  BSYNC B0 ;  /* 0x0000000000007941 */ /* 0x000fea0003800000 */
.L_x_254:
        /* <DEDUP_REMOVED lines=9> */
.L_x_257:
[----:B------:R-:W-:Y:S05]  /*6890*/  BSYNC B0 ;  /* 0x0000000000007941 */ /* 0x000fea0003800000 */
.L_x_256:
        /* <DEDUP_REMOVED lines=9> */
.L_x_259:
[----:B------:R-:W-:Y:S05]  /*6930*/  BSYNC B0 ;  /* 0x0000000000007941 */ /* 0x000fea0003800000 */
.L_x_258:
        /* <DEDUP_REMOVED lines=9> */
.L_x_261:
[----:B------:R-:W-:Y:S05]  /*69d0*/  BSYNC B0 ;  /* 0x0000000000007941 */ /* 0x000fea0003800000 */
.L_x_260:
        /* <DEDUP_REMOVED lines=9> */
.L_x_263:
[----:B------:R-:W-:Y:S05]  /*6a70*/  BSYNC B0 ;  /* 0x0000000000007941 */ /* 0x000fea0003800000 */
.L_x_262:
        /* <DEDUP_REMOVED lines=9> */
.L_x_265:
[----:B------:R-:W-:Y:S05]  /*6b10*/  BSYNC B0 ;  /* 0x0000000000007941 */ /* 0x000fea0003800000 */
.L_x_264:
        /* <DEDUP_REMOVED lines=9> */
.L_x_267:
[----:B------:R-:W-:Y:S05]  /*6bb0*/  BSYNC B0 ;  /* 0x0000000000007941 */ /* 0x000fea0003800000 */
.L_x_266:
        /* <DEDUP_REMOVED lines=9> */
.L_x_269:
[----:B------:R-:W-:Y:S05]  /*6c50*/  BSYNC B0 ;  /* 0x0000000000007941 */ /* 0x000fea0003800000 */
.L_x_268:
        /* <DEDUP_REMOVED lines=9> */
.L_x_271:
[----:B------:R-:W-:Y:S05]  /*6cf0*/  BSYNC B0 ;  /* 0x0000000000007941 */ /* 0x000fea0003800000 */
.L_x_270:
        /* <DEDUP_REMOVED lines=9> */
.L_x_273:
[----:B------:R-:W-:Y:S05]  /*6d90*/  BSYNC B0 ;  /* 0x0000000000007941 */ /* 0x000fea0003800000 */
.L_x_272:
[----:B01--45:R-:W-:Y:S01]  /*6da0*/  IMAD.U32 R2, R88, 0x10000, RZ ;  /* 0x0001000058027824 */ /* 0x033fe200078e00ff */
        /* <DEDUP_REMOVED lines=8> */
.L_x_275:
[----:B------:R-:W-:Y:S05]  /*6e30*/  BSYNC B0 ;  /* 0x0000000000007941 */ /* 0x000fea0003800000 */
.L_x_274:
[----:B0----5:R-:W-:Y:S01]  /*6e40*/  IMAD.U32 R2, R88, 0x10000, RZ ;  /* 0x0001000058027824 */ /* 0x021fe200078e00ff */
[----:B------:R-:W-:Y:S01]  /*6e50*/  ISETP.GT.AND P1, PT, R0, 0x79, P1 ;  /* 0x000000790000780c */ /* 0x000fe20000f24270 */
[----:B------:R-:W-:Y:S02]  /*6e60*/  BSSY B0, `(.L_x_276) ;  /* 0x000000a000007945 */ /* 0x000fe40003800000 */
        /* <DEDUP_REMOVED lines=9> */
.L_x_277:
[----:B------:R-:W-:Y:S05]  /*6f00*/  BSYNC B0 ;  /* 0x0000000000007941 */ /* 0x000fea0003800000 */
.L_x_276:
[----:B-----5:R-:W-:-:S04]  /*6f10*/  IMAD.U32 R88, R88, 0x10000, RZ ;  /* 0x0001000058587824 */ /* 0x020fc800078e00ff */
[----:B------:R-:W-:-:S04]  /*6f20*/  FMUL R88, R88, R9 ;  /* 0x0000000958587220 */ /* 0x000fc80000400000 */
[----:B------:R-:W-:Y:S01]  /*6f30*/  FFMA R88, R87, R8, R88 ;  /* 0x0000000857587223 */ /* 0x000fe20000000058 */
[----:B------:R-:W-:Y:S06]  /*6f40*/  @!P1 EXIT ;  /* 0x000000000000994d */ /* 0x000fec0003800000 */
[----:B------:R-:W-:-:S05]  /*6f50*/  F2FP.BF16.F32.PACK_AB R88, RZ, R88 ;  /* 0x00000058ff58723e */ /* 0x000fca00000010ff */
[----:B------:R-:W-:Y:S01]  /*6f60*/  STG.E.U16 desc[UR12][R6.64+0xf2], R88 ;  /* 0x0000f25806007986 */ /* 0x000fe2000c10150c */
[----:B------:R-:W-:Y:S05]  /*6f70*/  EXIT ;  /* 0x000000000000794d */ /* 0x000fea0003800000 */
.L_x_27:
[----:B------:R-:W-:Y:S01]  /*6f80*/  ULDC.64 UR4, c[0x0][0x5c8] ;  /* 0x0001720000047ab9 */ /* 0x000fe20000000a00 */
[-C--:B------:R-:W-:Y:S01]  /*6f90*/  FMUL R88, R88, R8.reuse ;  /* 0x0000000858587220 */ /* 0x080fe20000400000 */
[----:B------:R-:W-:Y:S01]  /*6fa0*/  LEA R2, P1, R14, UR4, 0x1 ;  /* 0x000000040e027c11 */ /* 0x000fe2000f8208ff */
[----:B------:R-:W-:Y:S01]  /*6fb0*/  IMAD.SHL.U32 R9, R21, 0x2, RZ ;  /* 0x0000000215097824 */ /* 0x000fe200078e00ff */
[----:B------:R-:W-:Y:S01]  /*6fc0*/  ISETP.GT.AND P3, PT, R10, 0x8, PT ;  /* 0x000000080a00780c */ /* 0x000fe20003f64270 */
[-C--:B------:R-:W-:Y:S01]  /*6fd0*/  FMUL R89, R89, R8.reuse ;  /* 0x0000000859597220 */ /* 0x080fe20000400000 */
[----:B------:R-:W-:Y:S01]  /*6fe0*/  LEA.HI.X R3, R14, UR5, R19, 0x1, P1 ;  /* 0x000000050e037c11 */ /* 0x000fe200088f0c13 */
[----:B------:R-:W-:Y:S01]  /*6ff0*/  FMUL R90, R90, R8 ;  /* 0x000000085a5a7220 */ /* 0x000fe20000400000 */
[----:B------:R-:W-:Y:S01]  /*7000*/  F2FP.BF16.F32.PACK_AB R88, RZ, R88 ;  /* 0x00000058ff58723e */ /* 0x000fe200000010ff */
[-C--:B------:R-:W-:Y:S01]  /*7010*/  FMUL R91, R91, R8.reuse ;  /* 0x000000085b5b7220 */ /* 0x080fe20000400000 */
[----:B------:R-:W-:Y:S01]  /*7020*/  ISETP.GT.AND P4, PT, R0, 0x1, P2 ;  /* 0x000000010000780c */ /* 0x000fe20001784270 */
[-C--:B------:R-:W-:Y:S01]  /*7030*/  FMUL R92, R92, R8.reuse ;  /* 0x000000085c5c7220 */ /* 0x080fe20000400000 */
[----:B------:R-:W-:Y:S01]  /*7040*/  ISETP.GT.AND P1, PT, R0, RZ, P3 ;  /* 0x000000ff0000720c */ /* 0x000fe20001f24270 */
[----:B------:R-:W-:Y:S01]  /*7050*/  @P0 STG.E.U16 desc[UR12][R2.64], R88 ;  /* 0x0000005802000986 */ /* 0x000fe2000c10150c */
[----:B------:R-:W-:Y:S01]  /*7060*/  SHF.L.U64.HI R7, R21, 0x1, R20 ;  /* 0x0000000115077819 */ /* 0x000fe20000010214 */
[----:B------:R-:W-:Y:S01]  /*7070*/  FMUL R93, R93, R8 ;  /* 0x000000085d5d7220 */ /* 0x000fe20000400000 */
[----:B------:R-:W-:Y:S01]  /*7080*/  IADD3 R4, P0, R9, R2, RZ ;  /* 0x0000000209047210 */ /* 0x000fe20007f1e0ff */
[-C--:B------:R-:W-:Y:S01]  /*7090*/  FMUL R94, R94, R8.reuse ;  /* 0x000000085e5e7220 */ /* 0x080fe20000400000 */
[----:B------:R-:W-:Y:S01]  /*70a0*/  F2FP.BF16.F32.PACK_AB R89, RZ, R89 ;  /* 0x00000059ff59723e */ /* 0x000fe200000010ff */
[----:B------:R-:W-:Y:S01]  /*70b0*/  FMUL R95, R95, R8 ;  /* 0x000000085f5f7220 */ /* 0x000fe20000400000 */
[----:B------:R-:W-:Y:S01]  /*70c0*/  F2FP.BF16.F32.PACK_AB R90, RZ, R90 ;  /* 0x0000005aff5a723e */ /* 0x000fe200000010ff */
[----:B------:R-:W-:Y:S01]  /*70d0*/  IMAD.X R5, R7, 0x1, R3, P0 ;  /* 0x0000000107057824 */ /* 0x000fe200000e0603 */
[C---:B------:R-:W-:Y:S01]  /*70e0*/  ISETP.GT.AND P5, PT, R0.reuse, 0x8, P2 ;  /* 0x000000080000780c */ /* 0x040fe200017a4270 */
[----:B------:R-:W-:Y:S01]  /*70f0*/  @P4 STG.E.U16 desc[UR12][R2.64+0x2], R89 ;  /* 0x0000025902004986 */ /* 0x000fe2000c10150c */
[----:B------:R-:W-:Y:S01]  /*7100*/  ISETP.GT.AND P4, PT, R0, 0x1, P3 ;  /* 0x000000010000780c */ /* 0x000fe20001f84270 */
[-C--:B------:R-:W-:Y:S01]  /*7110*/  FMUL R96, R96, R8.reuse ;  /* 0x0000000860607220 */ /* 0x080fe20000400000 */
[----:B------:R-:W-:Y:S01]  /*7120*/  F2FP.BF16.F32.PACK_AB R91, RZ, R91 ;  /* 0x0000005bff5b723e */ /* 0x000fe200000010ff */
[----:B------:R-:W-:Y:S01]  /*7130*/  @P1 STG.E.U16 desc[UR12][R4.64], R90 ;  /* 0x0000005a04001986 */ /* 0x000fe2000c10150c */
[----:B------:R-:W-:Y:S01]  /*7140*/  ISETP.GT.AND P1, PT, R0, 0x9, P2 ;  /* 0x000000090000780c */ /* 0x000fe20001724270 */
[----:B------:R-:W-:Y:S01]  /*7150*/  FMUL R97, R97, R8 ;  /* 0x0000000861617220 */ /* 0x000fe20000400000 */
[----:B------:R-:W-:Y:S01]  /*7160*/  F2FP.BF16.F32.PACK_AB R92, RZ, R92 ;  /* 0x0000005cff5c723e */ /* 0x000fe200000010ff */
[-C--:B------:R-:W-:Y:S01]  /*7170*/  FMUL R98, R98, R8.reuse ;  /* 0x0000000862627220 */ /* 0x080fe20000400000 */
[----:B------:R-:W-:Y:S01]  /*7180*/  F2FP.BF16.F32.PACK_AB R93, RZ, R93 ;  /* 0x0000005dff5d723e */ /* 0x000fe200000010ff */
[-C--:B------:R-:W-:Y:S01]  /*7190*/  FMUL R99, R99, R8.reuse ;  /* 0x0000000863637220 */ /* 0x080fe20000400000 */
[----:B------:R-:W-:Y:S01]  /*71a0*/  ISETP.GT.AND P0, PT, R0, 0x8, P3 ;  /* 0x000000080000780c */ /* 0x000fe20001f04270 */
[----:B------:R-:W-:Y:S01]  /*71b0*/  FMUL R100, R100, R8 ;  /* 0x0000000864647220 */ /* 0x000fe20000400000 */
[----:B------:R-:W-:Y:S01]  /*71c0*/  F2FP.BF16.F32.PACK_AB R94, RZ, R94 ;  /* 0x0000005eff5e723e */ /* 0x000fe200000010ff */
[----:B------:R-:W-:Y:S01]  /*71d0*/  @P4 STG.E.U16 desc[UR12][R4.64+0x2], R91 ;  /* 0x0000025b04004986 */ /* 0x000fe2000c10150c */
[----:B------:R-:W-:Y:S01]  /*71e0*/  F2FP.BF16.F32.PACK_AB R95, RZ, R95 ;  /* 0x0000005fff5f723e */ /* 0x000fe200000010ff */
[-C--:B------:R-:W-:Y:S01]  /*71f0*/  FMUL R101, R101, R8.reuse ;  /* 0x0000000865657220 */ /* 0x080fe20000400000 */
[C---:B------:R-:W-:Y:S01]  /*7200*/  ISETP.GT.AND P4, PT, R0.reuse, 0x10, P2 ;  /* 0x000000100000780c */ /* 0x040fe20001784270 */
[----:B------:R-:W-:Y:S01]  /*7210*/  @P5 STG.E.U16 desc[UR12][R2.64+0x10], R92 ;  /* 0x0000105c02005986 */ /* 0x000fe2000c10150c */
[----:B------:R-:W-:Y:S01]  /*7220*/  ISETP.GT.AND P5, PT, R0, 0x10, P3 ;  /* 0x000000100000780c */ /* 0x000fe20001fa4270 */
[----:B------:R-:W-:Y:S01]  /*7230*/  FMUL R102, R102, R8 ;  /* 0x0000000866667220 */ /* 0x000fe20000400000 */
[----:B------:R-:W-:Y:S01]  /*7240*/  F2FP.BF16.F32.PACK_AB R96, RZ, R96 ;  /* 0x00000060ff60723e */ /* 0x000fe200000010ff */
[----:B------:R-:W-:Y:S01]  /*7250*/  @P1 STG.E.U16 desc[UR12][R2.64+0x12], R93 ;  /* 0x0000125d02001986 */ /* 0x000fe2000c10150c */
[C---:B------:R-:W-:Y:S01]  /*7260*/  ISETP.GT.AND P1, PT, R0.reuse, 0x9, P3 ;  /* 0x000000090000780c */ /* 0x040fe20001f24270 */
        /* <DEDUP_REMOVED lines=8> */
[----:B------:R-:W-:Y:S01]  /*72f0*/  FMUL R106, R106, R8 ;  /* 0x000000086a6a7220 */ /* 0x000fe20000400000 */
[----:B------:R-:W-:Y:S01]  /*7300*/  F2FP.BF16.F32.PACK_AB R100, RZ, R100 ;  /* 0x00000064ff64723e */ /* 0x000fe200000010ff */
[-C--:B------:R-:W-:Y:S01]  /*7310*/  FMUL R107, R107, R8.reuse ;  /* 0x000000086b6b7220 */ /* 0x080fe20000400000 */
[----:B------:R-:W-:Y:S01]  /*7320*/  F2FP.BF16.F32.PACK_AB R101, RZ, R101 ;  /* 0x00000065ff65723e */ /* 0x000fe200000010ff */
        /* <DEDUP_REMOVED lines=21> */
[----:B------:R-:W-:Y:S01]  /*7480*/  ISETP.GT.AND P4, PT, R0, 0x21, P2 ;  /* 0x000000210000780c */ /* 0x000fe20001784270 */
[-C--:B------:R-:W-:Y:S01]  /*7490*/  FMUL R113, R113, R8.reuse ;  /* 0x0000000871717220 */ /* 0x080fe20000400000 */
[----:B------:R-:W-:Y:S01]  /*74a0*/  F2FP.BF16.F32.PACK_AB R107, RZ, R107 ;  /* 0x0000006bff6b723e */ /* 0x000fe200000010ff */
        /* <DEDUP_REMOVED lines=102> */
[-C--:B------:R-:W-:Y:S01]  /*7b10*/  FMUL R144, R144, R8.reuse ;  /* 0x0000000890907220 */ /* 0x080fe20000400000 */
[----:B------:R-:W-:Y:S01]  /*7b20*/  ISETP.GT.AND P6, PT, R0, 0x68, P3 ;  /* 0x000000680000780c */ /* 0x000fe20001fc4270 */
[----:B------:R-:W-:Y:S01]  /*7b30*/  FMUL R145, R145, R8 ;  /* 0x0000000891917220 */ /* 0x000fe20000400000 */
[----:B------:R-:W-:Y:S01]  /*7b40*/  F2FP.BF16.F32.PACK_AB R138, RZ, R138 ;  /* 0x0000008aff8a723e */ /* 0x000fe200000010ff */
[-C--:B------:R-:W-:Y:S01]  /*7b50*/  FMUL R146, R146, R8.reuse ;  /* 0x0000000892927220 */ /* 0x080fe20000400000 */
[----:B------:R-:W-:Y:S01]  /*7b60*/  F2FP.BF16.F32.PACK_AB R139, RZ, R139 ;  /* 0x0000008bff8b723e */ /* 0x000fe200000010ff */
[----:B------:R-:W-:Y:S01]  /*7b70*/  @P1 STG.E.U16 desc[UR12][R4.64+0x80], R122 ;  /* 0x0000807a04001986 */ /* 0x000fe2000c10150c */
[C---:B------:R-:W-:Y:S01]  /*7b80*/  ISETP.GT.AND P1, PT, R0.reuse, 0x48, P3 ;  /* 0x000000480000780c */ /* 0x040fe20001f24270 */
[----:B------:R-:W-:Y:S01]  /*7b90*/  FMUL R147, R147, R8 ;  /* 0x0000000893937220 */ /* 0x000fe20000400000 */
[----:B------:R-:W-:Y:S01]  /*7ba0*/  F2FP.BF16.F32.PACK_AB R140, RZ, R140 ;  /* 0x0000008cff8c723e */ /* 0x000fe200000010ff */
[----:B------:R-:W-:Y:S01]  /*7bb0*/  @P4 STG.E.U16 desc[UR12][R4.64+0x82], R123 ;  /* 0x0000827b04004986 */ /* 0x000fe2000c10150c */
[----:B------:R-:W-:Y:S01]  /*7bc0*/  ISETP.GT.AND P4, PT, R0, 0x49, P3 ;  /* 0x000000490000780c */ /* 0x000fe20001f84270 */
[----:B------:R-:W-:Y:S01]  /*7bd0*/  FMUL R148, R148, R8 ;  /* 0x0000000894947220 */ /* 0x000fe20000400000 */
[----:B------:R-:W-:Y:S01]  /*7be0*/  F2FP.BF16.F32.PACK_AB R141, RZ, R141 ;  /* 0x0000008dff8d723e */ /* 0x000fe200000010ff */
[----:B------:R-:W-:Y:S01]  /*7bf0*/  @P0 STG.E.U16 desc[UR12][R2.64+0x90], R124 ;  /* 0x0000907c02000986 */ /* 0x000fe2000c10150c */
[----:B------:R-:W-:Y:S01]  /*7c00*/  ISETP.GT.AND P0, PT, R0, 0x50, P3 ;  /* 0x000000500000780c */ /* 0x000fe20001f04270 */
[----:B------:R-:W-:Y:S01]  /*7c10*/  IMAD.SHL.U32 R15, R16, 0x2, RZ ;  /* 0x00000002100f7824 */ /* 0x000fe200078e00ff */
        /* <DEDUP_REMOVED lines=26> */
[----:B------:R-:W-:Y:S01]  /*7dc0*/  SHF.L.U64.HI R13, R16, 0x1, R11 ;  /* 0x00000001100d7819 */ /* 0x000fe2000001020b */
[-C--:B------:R-:W-:Y:S01]  /*7dd0*/  FMUL R28, R28, R8.reuse ;  /* 0x000000081c1c7220 */ /* 0x080fe20000400000 */
[----:B------:R-:W-:Y:S01]  /*7de0*/  F2FP.BF16.F32.PACK_AB R149, RZ, R149 ;  /* 0x00000095ff95723e */ /* 0x000fe200000010ff */
        /* <DEDUP_REMOVED lines=31> */
[----:B------:R-:W-:Y:S01]  /*7fe0*/  ISETP.GT.AND P5, PT, R0, 0x69, P2 ;  /* 0x000000690000780c */ /* 0x000fe200017a4270 */
[-C--:B------:R-:W-:Y:S01]  /*7ff0*/  FMUL R38, R38, R8.reuse ;  /* 0x0000000826267220 */ /* 0x080fe20000400000 */
[----:B------:R-:W-:Y:S01]  /*8000*/  F2FP.BF16.F32.PACK_AB R31, RZ, R31 ;  /* 0x0000001fff1f723e */ /* 0x000fe200000010ff */
[----:B------:R-:W-:Y:S01]  /*8010*/  @P1 STG.E.U16 desc[UR12][R4.64+0xc0], R138 ;  /* 0x0000c08a04001986 */ /* 0x000fe2000c10150c */
[C---:B------:R-:W-:Y:S01]  /*8020*/  ISETP.GT.AND P1, PT, R10.reuse, 0x40, PT ;  /* 0x000000400a00780c */ /* 0x040fe20003f24270 */
[----:B------:R-:W-:Y:S01]  /*8030*/  FMUL R39, R39, R8 ;  /* 0x0000000827277220 */ /* 0x000fe20000400000 */
[----:B------:R-:W-:Y:S01]  /*8040*/  F2FP.BF16.F32.PACK_AB R32, RZ, R32 ;  /* 0x00000020ff20723e */ /* 0x000fe200000010ff */
[----:B------:R-:W-:Y:S01]  /*8050*/  @P0 STG.E.U16 desc[UR12][R4.64+0xc2], R139 ;  /* 0x0000c28b04000986 */ /* 0x000fe2000c10150c */
[----:B------:R-:W-:Y:S01]  /*8060*/  ISETP.GT.AND P0, PT, R10, 0x48, PT ;  /* 0x000000480a00780c */ /* 0x000fe20003f04270 */
        /* <DEDUP_REMOVED lines=17> */
[C---:B------:R-:W-:Y:S01]  /*8180*/  ISETP.GT.AND P4, PT, R0.reuse, 0x78, P2 ;  /* 0x000000780000780c */ /* 0x040fe20001784270 */
[-C--:B------:R-:W-:Y:S01]  /*8190*/  FMUL R45, R45, R8.reuse ;  /* 0x000000082d2d7220 */ /* 0x080fe20000400000 */
[C---:B------:R-:W-:Y:S01]  /*81a0*/  ISETP.GT.AND P2, PT, R0.reuse, 0x79, P2 ;  /* 0x000000790000780c */ /* 0x040fe20001744270 */
        /* <DEDUP_REMOVED lines=15> */
[----:B------:R-:W-:Y:S01]  /*82a0*/  IADD3 R10, P5, R15, R2, RZ ;  /* 0x000000020f0a7210 */ /* 0x000fe20007fbe0ff */
[----:B------:R-:W-:Y:S01]  /*82b0*/  FMUL R51, R51, R8 ;  /* 0x0000000833337220 */ /* 0x000fe20000400000 */
[----:B------:R-:W-:Y:S01]  /*82c0*/  F2FP.BF16.F32.PACK_AB R43, RZ, R43 ;  /* 0x0000002bff2b723e */ /* 0x000fe200000010ff */
[----:B------:R-:W-:Y:S01]  /*82d0*/  @P6 STG.E.U16 desc[UR12][R4.64+0xe2], R147 ;  /* 0x0000e29304006986 */ /* 0x000fe2000c10150c */
[----:B------:R-:W-:Y:S01]  /*82e0*/  F2FP.BF16.F32.PACK_AB R44, RZ, R44 ;  /* 0x0000002cff2c723e */ /* 0x000fe200000010ff */
[----:B------:R-:W-:Y:S01]  /*82f0*/  IMAD.X R11, R13, 0x1, R3, P5 ;  /* 0x000000010d0b7824 */ /* 0x000fe200028e0603 */
[----:B------:R-:W-:Y:S01]  /*8300*/  IADD3 R12, P5, P6, R9, R2, R15 ;  /* 0x00000002090c7210 */ /* 0x000fe20007ebe00f */
[----:B------:R-:W-:Y:S01]  /*8310*/  @P4 STG.E.U16 desc[UR12][R2.64+0xf0], R148 ;  /* 0x0000f09402004986 */ /* 0x000fe2000c10150c */
[----:B------:R-:W-:Y:S01]  /*8320*/  ISETP.GT.AND P4, PT, R0, 0x78, P3 ;  /* 0x000000780000780c */ /* 0x000fe20001f84270 */
[-C--:B------:R-:W-:Y:S01]  /*8330*/  FMUL R52, R52, R8.reuse ;  /* 0x0000000834347220 */ /* 0x080fe20000400000 */
[C---:B------:R-:W-:Y:S01]  /*8340*/  ISETP.GT.AND P3, PT, R0.reuse, 0x79, P3 ;  /* 0x000000790000780c */ /* 0x040fe20001f64270 */
[----:B------:R0:W-:Y:S01]  /*8350*/  @P2 STG.E.U16 desc[UR12][R2.64+0xf2], R149 ;  /* 0x0000f29502002986 */ /* 0x0001e2000c10150c */
[----:B------:R-:W-:Y:S01]  /*8360*/  IADD3.X R13, R7, R3, R13, P5, P6 ;  /* 0x00000003070d7210 */ /* 0x000fe20002fec40d */
[-C--:B------:R-:W-:Y:S01]  /*8370*/  FMUL R53, R53, R8.reuse ;  /* 0x0000000835357220 */ /* 0x080fe20000400000 */
[----:B------:R-:W-:Y:S01]  /*8380*/  ISETP.GT.AND P5, PT, R0, 0x1, P1 ;  /* 0x000000010000780c */ /* 0x000fe20000fa4270 */
[-C--:B------:R-:W-:Y:S01]  /*8390*/  FMUL R54, R54, R8.reuse ;  /* 0x0000000836367220 */ /* 0x080fe20000400000 */
[----:B------:R-:W-:Y:S01]  /*83a0*/  ISETP.GT.AND P2, PT, R0, RZ, P0 ;  /* 0x000000ff0000720c */ /* 0x000fe20000744270 */
[-C--:B------:R-:W-:Y:S01]  /*83b0*/  FMUL R55, R55, R8.reuse ;  /* 0x0000000837377220 */ /* 0x080fe20000400000 */
[----:B------:R-:W-:Y:S01]  /*83c0*/  F2FP.BF16.F32.PACK_AB R45, RZ, R45 ;  /* 0x0000002dff2d723e */ /* 0x000fe200000010ff */
[----:B------:R-:W-:Y:S01]  /*83d0*/  FMUL R56, R56, R8 ;  /* 0x0000000838387220 */ /* 0x000fe20000400000 */
[----:B------:R-:W-:Y:S01]  /*83e0*/  F2FP.BF16.F32.PACK_AB R46, RZ, R46 ;  /* 0x0000002eff2e723e */ /* 0x000fe200000010ff */
[----:B------:R-:W-:Y:S01]  /*83f0*/  FMUL R57, R57, R8 ;  /* 0x0000000839397220 */ /* 0x000fe20000400000 */
[----:B------:R-:W-:Y:S01]  /*8400*/  F2FP.BF16.F32.PACK_AB R47, RZ, R47 ;  /* 0x0000002fff2f723e */ /* 0x000fe200000010ff */
[----:B0-----:R-:W-:Y:S01]  /*8410*/  @P4 IMAD.MOV.U32 R2, RZ, RZ, R4 ;  /* 0x000000ffff024224 */ /* 0x001fe200078e0004 */
[----:B------:R-:W-:Y:S01]  /*8420*/  F2FP.BF16.F32.PACK_AB R48, RZ, R48 ;  /* 0x00000030ff30723e */ /* 0x000fe200000010ff */
[----:B------:R-:W-:Y:S01]  /*8430*/  @P4 IMAD.MOV.U32 R3, RZ, RZ, R5 ;  /* 0x000000ffff034224 */ /* 0x000fe200078e0005 */
[----:B------:R-:W-:Y:S01]  /*8440*/  F2FP.BF16.F32.PACK_AB R49, RZ, R49 ;  /* 0x00000031ff31723e */ /* 0x000fe200000010ff */
[----:B------:R-:W-:Y:S01]  /*8450*/  FMUL R58, R58, R8 ;  /* 0x000000083a3a7220 */ /* 0x000fe20000400000 */
[----:B------:R-:W-:Y:S01]  /*8460*/  F2FP.BF16.F32.PACK_AB R50, RZ, R50 ;  /* 0x00000032ff32723e */ /* 0x000fe200000010ff */
[-C--:B------:R-:W-:Y:S01]  /*8470*/  FMUL R59, R59, R8.reuse ;  /* 0x000000083b3b7220 */ /* 0x080fe20000400000 */
[----:B------:R0:W-:Y:S01]  /*8480*/  @P4 STG.E.U16 desc[UR12][R2.64+0xf0], R150 ;  /* 0x0000f09602004986 */ /* 0x0001e2000c10150c */
[----:B------:R-:W-:Y:S01]  /*8490*/  ISETP.GT.AND P4, PT, R0, RZ, P1 ;  /* 0x000000ff0000720c */ /* 0x000fe20000f84270 */
[-C--:B------:R-:W-:Y:S01]  /*84a0*/  FMUL R60, R60, R8.reuse ;  /* 0x000000083c3c7220 */ /* 0x080fe20000400000 */
[----:B------:R-:W-:Y:S01]  /*84b0*/  F2FP.BF16.F32.PACK_AB R51, RZ, R51 ;  /* 0x00000033ff33723e */ /* 0x000fe200000010ff */
[----:B------:R-:W-:Y:S01]  /*84c0*/  @P3 STG.E.U16 desc[UR12][R4.64+0xf2], R151 ;  /* 0x0000f29704003986 */ /* 0x000fe2000c10150c */
[----:B------:R-:W-:Y:S01]  /*84d0*/  IADD3 R6, P3, R10, R9, RZ ;  /* 0x000000090a067210 */ /* 0x000fe20007f7e0ff */
[----:B------:R-:W-:Y:S01]  /*84e0*/  FMUL R61, R61, R8 ;  /* 0x000000083d3d7220 */ /* 0x000fe20000400000 */
[----:B------:R-:W-:Y:S01]  /*84f0*/  F2FP.BF16.F32.PACK_AB R52, RZ, R52 ;  /* 0x00000034ff34723e */ /* 0x000fe200000010ff */
[----:B------:R-:W-:Y:S01]  /*8500*/  @P5 STG.E.U16 desc[UR12][R10.64+0x2], R25 ;  /* 0x000002190a005986 */ /* 0x000fe2000c10150c */
[C---:B------:R-:W-:Y:S01]  /*8510*/  ISETP.GT.AND P5, PT, R0.reuse, 0x9, P1 ;  /* 0x000000090000780c */ /* 0x040fe20000fa4270 */
[----:B------:R-:W-:Y:S01]  /*8520*/  IMAD.X R7, R11, 0x1, R7, P3 ;  /* 0x000000010b077824 */ /* 0x000fe200018e0607 */
        /* <DEDUP_REMOVED lines=13> */
[----:B0-----:R-:W-:Y:S01]  /*8600*/  @P3 IMAD.MOV.U32 R2, RZ, RZ, R6 ;  /* 0x000000ffff023224 */ /* 0x001fe200078e0006 */
[----:B------:R-:W-:Y:S01]  /*8610*/  F2FP.BF16.F32.PACK_AB R57, RZ, R57 ;  /* 0x00000039ff39723e */ /* 0x000fe200000010ff */
[----:B------:R-:W-:Y:S01]  /*8620*/  @P3 IMAD.MOV.U32 R3, RZ, RZ, R7 ;  /* 0x000000ffff033224 */ /* 0x000fe200078e0007 */
[----:B------:R-:W-:Y:S01]  /*8630*/  F2FP.BF16.F32.PACK_AB R58, RZ, R58 ;  /* 0x0000003aff3a723e */ /* 0x000fe200000010ff */
[-C--:B------:R-:W-:Y:S01]  /*8640*/  FMUL R66, R66, R8.reuse ;  /* 0x0000000842427220 */ /* 0x080fe20000400000 */
[----:B------:R-:W-:Y:S01]  /*8650*/  F2FP.BF16.F32.PACK_AB R59, RZ, R59 ;  /* 0x0000003bff3b723e */ /* 0x000fe200000010ff */
[-C--:B------:R-:W-:Y:S01]  /*8660*/  FMUL R67, R67, R8.reuse ;  /* 0x0000000843437220 */ /* 0x080fe20000400000 */
[----:B------:R0:W-:Y:S01]  /*8670*/  @P3 STG.E.U16 desc[UR12][R2.64+0x2], R27 ;  /* 0x0000021b02003986 */ /* 0x0001e2000c10150c */
        /* <DEDUP_REMOVED lines=21> */
[----:B------:R-:W-:Y:S01]  /*87d0*/  FMUL R73, R73, R8 ;  /* 0x0000000849497220 */ /* 0x000fe20000400000 */
[----:B------:R-:W-:Y:S01]  /*87e0*/  F2FP.BF16.F32.PACK_AB R65, RZ, R65 ;  /* 0x00000041ff41723e */ /* 0x000fe200000010ff */
[----:B------:R-:W-:Y:S01]  /*87f0*/  @P5 STG.E.U16 desc[UR12][R10.64+0x22], R33 ;  /* 0x000022210a005986 */ /* 0x000fe2000c10150c */
[----:B------:R-:W-:Y:S01]  /*8800*/  ISETP.GT.AND P5, PT, R0, 0x19, P1 ;  /* 0x000000190000780c */ /* 0x000fe20000fa4270 */
[--C-:B0-----:R-:W-:Y:S01]  /*8810*/  @P2 IMAD.MOV.U32 R2, RZ, RZ, R12.reuse ;  /* 0x000000ffff022224 */ /* 0x101fe200078e000c */
[----:B------:R-:W-:Y:S01]  /*8820*/  F2FP.BF16.F32.PACK_AB R66, RZ, R66 ;  /* 0x00000042ff42723e */ /* 0x000fe200000010ff */
[--C-:B------:R-:W-:Y:S01]  /*8830*/  @P2 IMAD.MOV.U32 R3, RZ, RZ, R13.reuse ;  /* 0x000000ffff032224 */ /* 0x100fe200078e000d */
[----:B------:R-:W-:Y:S01]  /*8840*/  F2FP.BF16.F32.PACK_AB R67, RZ, R67 ;  /* 0x00000043ff43723e */ /* 0x000fe200000010ff */
[----:B------:R-:W-:Y:S01]  /*8850*/  FMUL R74, R74, R8 ;  /* 0x000000084a4a7220 */ /* 0x000fe20000400000 */
[----:B------:R-:W-:Y:S01]  /*8860*/  F2FP.BF16.F32.PACK_AB R68, RZ, R68 ;  /* 0x00000044ff44723e */ /* 0x000fe200000010ff */
[-C--:B------:R-:W-:Y:S01]  /*8870*/  FMUL R75, R75, R8.reuse ;  /* 0x000000084b4b7220 */ /* 0x080fe20000400000 */
[----:B------:R0:W-:Y:S01]  /*8880*/  @P2 STG.E.U16 desc[UR12][R2.64+0x20], R34 ;  /* 0x0000202202002986 */ /* 0x0001e2000c10150c */
        /* <DEDUP_REMOVED lines=9> */
[----:B------:R-:W-:Y:S01]  /*8920*/  FMUL R80, R80, R8 ;  /* 0x0000000850507220 */ /* 0x000fe20000400000 */
[----:B------:R-:W-:Y:S01]  /*8930*/  F2FP.BF16.F32.PACK_AB R73, RZ, R73 ;  /* 0x00000049ff49723e */ /* 0x000fe200000010ff */
[--C-:B0-----:R-:W-:Y:S01]  /*8940*/  @P3 IMAD.MOV.U32 R2, RZ, RZ, R12.reuse ;  /* 0x000000ffff023224 */ /* 0x101fe200078e000c */
[----:B------:R-:W-:Y:S01]  /*8950*/  F2FP.BF16.F32.PACK_AB R74, RZ, R74 ;  /* 0x0000004aff4a723e */ /* 0x000fe200000010ff */
[--C-:B------:R-:W-:Y:S01]  /*8960*/  @P3 IMAD.MOV.U32 R3, RZ, RZ, R13.reuse ;  /* 0x000000ffff033224 */ /* 0x100fe200078e000d */
[----:B------:R-:W-:Y:S01]  /*8970*/  ISETP.GT.AND P6, PT, R0, 0x68, P0 ;  /* 0x000000680000780c */ /* 0x000fe200007c4270 */
[-C--:B------:R-:W-:Y:S01]  /*8980*/  FMUL R81, R81, R8.reuse ;  /* 0x0000000851517220 */ /* 0x080fe20000400000 */
[----:B------:R-:W-:Y:S01]  /*8990*/  F2FP.BF16.F32.PACK_AB R75, RZ, R75 ;  /* 0x0000004bff4b723e */ /* 0x000fe200000010ff */
[-C--:B------:R-:W-:Y:S01]  /*89a0*/  FMUL R82, R82, R8.reuse ;  /* 0x0000000852527220 */ /* 0x080fe20000400000 */
[----:B------:R0:W-:Y:S01]  /*89b0*/  @P3 STG.E.U16 desc[UR12][R2.64+0x22], R35 ;  /* 0x0000222302003986 */ /* 0x0001e2000c10150c */
        /* <DEDUP_REMOVED lines=17> */
[----:B------:R-:W-:Y:S01]  /*8ad0*/  FMUL R8, R87, R8 ;  /* 0x0000000857087220 */ /* 0x000fe20000400000 */
[----:B------:R0:W-:Y:S01]  /*8ae0*/  @P2 STG.E.U16 desc[UR12][R2.64+0x30], R38 ;  /* 0x0000302602002986 */ /* 0x0001e2000c10150c */
[----:B------:R-:W-:-:S02]  /*8af0*/  ISETP.GT.AND P2, PT, R0, 0x20, P0 ;  /* 0x000000200000780c */ /* 0x000fc40000744270 */
[----:B------:R-:W-:Y:S02]  /*8b00*/  F2FP.BF16.F32.PACK_AB R82, RZ, R82 ;  /* 0x00000052ff52723e */ /* 0x000fe400000010ff */
[----:B------:R-:W-:Y:S02]  /*8b10*/  F2FP.BF16.F32.PACK_AB R83, RZ, R83 ;  /* 0x00000053ff53723e */ /* 0x000fe400000010ff */
[----:B------:R-:W-:Y:S02]  /*8b20*/  F2FP.BF16.F32.PACK_AB R84, RZ, R84 ;  /* 0x00000054ff54723e */ /* 0x000fe400000010ff */
[----:B------:R-:W-:Y:S02]  /*8b30*/  F2FP.BF16.F32.PACK_AB R85, RZ, R85 ;  /* 0x00000055ff55723e */ /* 0x000fe400000010ff */
[----:B------:R-:W-:Y:S01]  /*8b40*/  F2FP.BF16.F32.PACK_AB R86, RZ, R86 ;  /* 0x00000056ff56723e */ /* 0x000fe200000010ff */
[----:B0-----:R-:W-:Y:S02]  /*8b50*/  @P3 IMAD.MOV.U32 R2, RZ, RZ, R12 ;  /* 0x000000ffff023224 */ /* 0x001fe400078e000c */
[----:B------:R-:W-:-:S05]  /*8b60*/  @P3 IMAD.MOV.U32 R3, RZ, RZ, R13 ;  /* 0x000000ffff033224 */ /* 0x000fca00078e000d */
[----:B------:R0:W-:Y:S01]  /*8b70*/  @P3 STG.E.U16 desc[UR12][R2.64+0x32], R39 ;  /* 0x0000322702003986 */ /* 0x0001e2000c10150c */
[----:B------:R-:W-:-:S03]  /*8b80*/  ISETP.GT.AND P3, PT, R0, 0x21, P0 ;  /* 0x000000210000780c */ /* 0x000fc60000764270 */
[----:B------:R-:W-:Y:S01]  /*8b90*/  @P4 STG.E.U16 desc[UR12][R10.64+0x40], R40 ;  /* 0x000040280a004986 */ /* 0x000fe2000c10150c */
[----:B------:R-:W-:-:S03]  /*8ba0*/  ISETP.GT.AND P4, PT, R0, 0x28, P1 ;  /* 0x000000280000780c */ /* 0x000fc60000f84270 */
[----:B------:R-:W-:Y:S01]  /*8bb0*/  @P5 STG.E.U16 desc[UR12][R10.64+0x42], R41 ;  /* 0x000042290a005986 */ /* 0x000fe2000c10150c */
[----:B------:R-:W-:Y:S01]  /*8bc0*/  ISETP.GT.AND P5, PT, R0, 0x29, P1 ;  /* 0x000000290000780c */ /* 0x000fe20000fa4270 */
[----:B0-----:R-:W-:Y:S02]  /*8bd0*/  @P2 IMAD.MOV.U32 R2, RZ, RZ, R12 ;  /* 0x000000ffff022224 */ /* 0x001fe400078e000c */
[----:B------:R-:W-:-:S05]  /*8be0*/  @P2 IMAD.MOV.U32 R3, RZ, RZ, R13 ;  /* 0x000000ffff032224 */ /* 0x000fca00078e000d */
[----:B------:R0:W-:Y:S01]  /*8bf0*/  @P2 STG.E.U16 desc[UR12][R2.64+0x40], R42 ;  /* 0x0000402a02002986 */ /* 0x0001e2000c10150c */
[----:B------:R-:W-:Y:S01]  /*8c00*/  ISETP.GT.AND P2, PT, R0, 0x28, P0 ;  /* 0x000000280000780c */ /* 0x000fe20000744270 */
        /* <DEDUP_REMOVED lines=111> */
[C---:B------:R-:W-:Y:S02]  /*9300*/  ISETP.GT.AND P3, PT, R0.reuse, 0x78, P1 ;  /* 0x000000780000780c */ /* 0x040fe40000f64270 */
[C---:B------:R-:W-:Y:S01]  /*9310*/  ISETP.GT.AND P1, PT, R0.reuse, 0x79, P1 ;  /* 0x000000790000780c */ /* 0x040fe20000f24270 */
[----:B------:R-:W-:Y:S01]  /*9320*/  @P4 STG.E.U16 desc[UR12][R10.64+0xe0], R80 ;  /* 0x0000e0500a004986 */ /* 0x000fe2000c10150c */
[C---:B------:R-:W-:Y:S02]  /*9330*/  ISETP.GT.AND P4, PT, R0.reuse, 0x71, P0 ;  /* 0x000000710000780c */ /* 0x040fe40000784270 */
[----:B------:R-:W-:Y:S01]  /*9340*/  ISETP.GT.AND P0, PT, R0, 0x79, P0 ;  /* 0x000000790000780c */ /* 0x000fe20000704270 */
[----:B------:R-:W-:Y:S01]  /*9350*/  @P2 STG.E.U16 desc[UR12][R10.64+0xe2], R81 ;  /* 0x0000e2510a002986 */ /* 0x000fe2000c10150c */
[----:B0-----:R-:W-:Y:S02]  /*9360*/  @P5 IMAD.MOV.U32 R2, RZ, RZ, R12 ;  /* 0x000000ffff025224 */ /* 0x001fe400078e000c */
[----:B------:R-:W-:-:S05]  /*9370*/  @P5 IMAD.MOV.U32 R3, RZ, RZ, R13 ;  /* 0x000000ffff035224 */ /* 0x000fca00078e000d */
[----:B------:R0:W-:Y:S02]  /*9380*/  @P5 STG.E.U16 desc[UR12][R2.64+0xe0], R82 ;  /* 0x0000e05202005986 */ /* 0x0001e4000c10150c */
[----:B0-----:R-:W-:Y:S02]  /*9390*/  @P4 IMAD.MOV.U32 R2, RZ, RZ, R12 ;  /* 0x000000ffff024224 */ /* 0x001fe400078e000c */
[----:B------:R-:W-:-:S05]  /*93a0*/  @P4 IMAD.MOV.U32 R3, RZ, RZ, R13 ;  /* 0x000000ffff034224 */ /* 0x000fca00078e000d */
[----:B------:R0:W-:Y:S04]  /*93b0*/  @P4 STG.E.U16 desc[UR12][R2.64+0xe2], R83 ;  /* 0x0000e25302004986 */ /* 0x0001e8000c10150c */
[----:B------:R1:W-:Y:S04]  /*93c0*/  @P3 STG.E.U16 desc[UR12][R10.64+0xf0], R84 ;  /* 0x0000f0540a003986 */ /* 0x0003e8000c10150c */
[----:B------:R1:W-:Y:S01]  /*93d0*/  @P1 STG.E.U16 desc[UR12][R10.64+0xf2], R85 ;  /* 0x0000f2550a001986 */ /* 0x0003e2000c10150c */
[----:B0-----:R-:W-:Y:S02]  /*93e0*/  @P6 IMAD.MOV.U32 R2, RZ, RZ, R12 ;  /* 0x000000ffff026224 */ /* 0x001fe400078e000c */
[----:B------:R-:W-:-:S05]  /*93f0*/  @P6 IMAD.MOV.U32 R3, RZ, RZ, R13 ;  /* 0x000000ffff036224 */ /* 0x000fca00078e000d */
[----:B------:R1:W-:Y:S01]  /*9400*/  @P6 STG.E.U16 desc[UR12][R2.64+0xf0], R86 ;  /* 0x0000f05602006986 */ /* 0x0003e2000c10150c */
[----:B------:R-:W-:Y:S05]  /*9410*/  @!P0 EXIT ;  /* 0x000000000000894d */ /* 0x000fea0003800000 */
[----:B------:R-:W-:-:S05]  /*9420*/  F2FP.BF16.F32.PACK_AB R8, RZ, R8 ;  /* 0x00000008ff08723e */ /* 0x000fca00000010ff */
[----:B------:R-:W-:Y:S01]  /*9430*/  STG.E.U16 desc[UR12][R12.64+0xf2], R8 ;  /* 0x0000f2080c007986 */ /* 0x000fe2000c10150c */
[----:B------:R-:W-:Y:S05]  /*9440*/  EXIT ;  /* 0x000000000000794d */ /* 0x000fea0003800000 */
.L_x_13:
[----:B------:R-:W-:-:S13]  /*9450*/  ISETP.NE.AND P0, PT, R5, RZ, PT ;  /* 0x000000ff0500720c */ /* 0x000fda0003f05270 */
[----:B------:R-:W-:Y:S05]  /*9460*/  @P0 EXIT ;  /* 0x000000000000094d */ /* 0x000fea0003800000 */
[----:B------:R-:W-:Y:S01]  /*9470*/  ELECT P0, URZ, PT ;  /* 0x00000000003f782f */ /* 0x000fe20003800000 */
[----:B------:R-:W-:-:S12]  /*9480*/  BSSY B0, `(.L_x_278) ;  /* 0x0000073000007945 */ /* 0x000fd80003800000 */
[----:B------:R-:W-:Y:S05]  /*9490*/  @!P0 BRA `(.L_x_279) ;  /* 0x0000000400c48947 */ /* 0x000fea0003800000 */
[----:B------:R-:W-:-:S13]  /*94a0*/  ISETP.GE.AND P0, PT, R3, 0x1, PT ;  /* 0x000000010300780c */ /* 0x000fda0003f06270 */
[----:B------:R-:W-:Y:S05]  /*94b0*/  @!P0 BRA `(.L_x_279) ;  /* 0x0000000400bc8947 */ /* 0x000fea0003800000 */
[----:B------:R-:W0:Y:S01]  /*94c0*/  S2R R6, SR_CgaCtaId ;  /* 0x0000000000067919 */ /* 0x000e220000008800 */
[----:B------:R-:W-:Y:S01]  /*94d0*/  IMAD.SHL.U32 R20, R12, 0x80, RZ ;  /* 0x000000800c147824 */ /* 0x000fe200078e00ff */
[----:B------:R-:W-:Y:S01]  /*94e0*/  ULDC UR4, c[0x0][0x384] ;  /* 0x0000e10000047ab9 */ /* 0x000fe20000000800 */
[----:B------:R-:W-:Y:S01]  /*94f0*/  LOP3.LUT P0, RZ, R11, 0x1f, RZ, 0xc0, !PT ;  /* 0x0000001f0bff7812 */ /* 0x000fe2000780c0ff */
[----:B------:R-:W-:Y:S01]  /*9500*/  ULDC UR5, c[0x0][0x388] ;  /* 0x0000e20000057ab9 */ /* 0x000fe20000000800 */
[C---:B------:R-:W-:Y:S01]  /*9510*/  ISETP.NE.AND P1, PT, R14.reuse, RZ, PT ;  /* 0x000000ff0e00720c */ /* 0x040fe20003f25270 */
[----:B-----5:R-:W-:Y:S01]  /*9520*/  IMAD.MOV.U32 R8, RZ, RZ, 0x1 ;  /* 0x00000001ff087424 */ /* 0x020fe200078e00ff */
[----:B------:R-:W-:Y:S01]  /*9530*/  ISETP.NE.OR P0, PT, R14, RZ, !P0 ;  /* 0x000000ff0e00720c */ /* 0x000fe20004705670 */
[----:B---3--:R-:W-:Y:S01]  /*9540*/  IMAD.MOV.U32 R9, RZ, RZ, RZ ;  /* 0x000000ffff097224 */ /* 0x008fe200078e00ff */
[----:B------:R-:W-:Y:S02]  /*9550*/  LOP3.LUT R21, R2, 0x2, RZ, 0xfc, !PT ;  /* 0x0000000202157812 */ /* 0x000fe400078efcff */
[----:B------:R-:W-:Y:S01]  /*9560*/  CS2R R10, SRZ ;  /* 0x00000000000a7805 */ /* 0x000fe2000001ff00 */
[----:B------:R-:W-:-:S02]  /*9570*/  IMAD.MOV.U32 R12, RZ, RZ, RZ ;  /* 0x000000ffff0c7224 */ /* 0x000fc400078e00ff */
[----:B0-----:R-:W-:-:S05]  /*9580*/  IMAD.SHL.U32 R0, R6, 0x40, RZ ;  /* 0x0000004006007824 */ /* 0x001fca00078e00ff */
[----:B------:R-:W-:Y:S01]  /*9590*/  LOP3.LUT R4, R0, 0x40, RZ, 0xc0, !PT ;  /* 0x0000004000047812 */ /* 0x000fe200078ec0ff */
[----:B------:R-:W-:-:S04]  /*95a0*/  IMAD R0, R16, R17, RZ ;  /* 0x0000001110007224 */ /* 0x000fc800078e02ff */
[----:B------:R-:W-:Y:S02]  /*95b0*/  IMAD R5, R13, 0x80, R4 ;  /* 0x000000800d057824 */ /* 0x000fe400078e0204 */
[----:B------:R-:W-:Y:S02]  /*95c0*/  IMAD.SHL.U32 R4, R6, 0x1000, RZ ;  /* 0x0000100006047824 */ /* 0x000fe400078e00ff */
[----:B------:R-:W-:-:S03]  /*95d0*/  IMAD.HI.U32 R6, R20, UR4, RZ ;  /* 0x0000000414067c27 */ /* 0x000fc6000f8e00ff */
[----:B------:R-:W-:Y:S01]  /*95e0*/  LOP3.LUT R4, R4, 0x1000, RZ, 0xc0, !PT ;  /* 0x0000100004047812 */ /* 0x000fe200078ec0ff */
[----:B------:R-:W-:Y:S01]  /*95f0*/  IMAD R0, R7, R0, 0x1 ;  /* 0x0000000107007424 */ /* 0x000fe200078e0200 */
[----:B------:R-:W-:-:S07]  /*9600*/  SHF.R.U32.HI R6, RZ, UR5, R6 ;  /* 0x00000005ff067c19 */ /* 0x000fce0008011606 */
.L_x_283:
[----:B------:R-:W0:Y:S01]  /*9610*/  S2R R14, SR_CgaCtaId ;  /* 0x00000000000e7919 */ /* 0x000e220000008800 */
[----:B------:R-:W-:-:S04]  /*9620*/  MOV R13, 0x400 ;  /* 0x00000400000d7802 */ /* 0x000fc80000000f00 */
[----:B0-----:R-:W-:Y:S02]  /*9630*/  LEA R22, R14, R13, 0x18 ;  /* 0x0000000d0e167211 */ /* 0x001fe400078ec0ff */
[----:B------:R-:W-:-:S03]  /*9640*/  SHF.L.U32 R13, R8, 0x1f, RZ ;  /* 0x0000001f080d7819 */ /* 0x000fc600000006ff */
[----:B------:R-:W-:-:S07]  /*9650*/  IMAD R14, R9, 0x8, R22 ;  /* 0x00000008090e7824 */ /* 0x000fce00078e0216 */
.L_x_280:
[----:B0-----:R0:W1:Y:S02]  /*9660*/  SYNCS.PHASECHK.TRANS64.TRYWAIT P2, [R14+URZ+0x38038], R13 ;  /* 0x0380380d0e0075a7 */ /* 0x001064000804017f */
[----:B-1----:R-:W-:Y:S05]  /*9670*/  @!P2 NANOSLEEP.SYNCS 0x989680 ;  /* 0x009896800000a95d */ /* 0x002fea0003900000 */
[----:B------:R-:W1:Y:S02]  /*9680*/  @!P2 SYNCS.PHASECHK.TRANS64 P2, [R14+URZ+0x38038], R13 ;  /* 0x0380380d0e00a5a7 */ /* 0x000e64000804007f */
[----:B-1----:R-:W-:Y:S05]  /*9690*/  @!P2 BRA `(.L_x_280) ;  /* 0xfffffffc00f0a947 */ /* 0x002fea000383ffff */
[----:B0-----:R-:W0:Y:S02]  /*96a0*/  @!P1 LDC R13, c[0x0][0x500] ;  /* 0x00014000ff0d9b82 */ /* 0x001e240000000800 */
[----:B0-----:R0:W-:Y:S02]  /*96b0*/  @!P1 SYNCS.ARRIVE.TRANS64 RZ, [R14+URZ+0x38000], R13 ;  /* 0x0380000d0eff99a7 */ /* 0x0011e4000800003f */
[----:B0-----:R-:W-:-:S04]  /*96c0*/  PRMT R13, R21, 0x9910, RZ ;  /* 0x00009910150d7816 */ /* 0x001fc800000000ff */
[----:B------:R-:W-:-:S13]  /*96d0*/  ISETP.NE.AND P2, PT, R13, 0x2, PT ;  /* 0x000000020d00780c */ /* 0x000fda0003f45270 */
[----:B------:R-:W-:Y:S05]  /*96e0*/  @P2 BRA `(.L_x_281) ;  /* 0x0000000000042947 */ /* 0x000fea0003800000 */
[----:B------:R-:W-:Y:S01]  /*96f0*/  BPT.TRAP 0x1 ;  /* 0x000000040000795c */ /* 0x000fe20000300000 */
.L_x_281:
[----:B------:R-:W-:Y:S05]  /*9700*/  @P0 BRA `(.L_x_282) ;  /* 0x0000000000040947 */ /* 0x000fea0003800000 */
[----:B------:R-:W-:Y:S01]  /*9710*/  BPT.TRAP 0x1 ;  /* 0x000000040000795c */ /* 0x000fe20000300000 */
.L_x_282:
[----:B------:R-:W0:Y:S01]  /*9720*/  LDC R15, c[0x0][0x380] ;  /* 0x0000e000ff0f7b82 */ /* 0x000e220000000800 */
[----:B------:R-:W-:Y:S01]  /*9730*/  R2UR UR4, R6 ;  /* 0x00000000060472ca */ /* 0x000fe200000e0000 */
[----:B------:R-:W-:Y:S01]  /*9740*/  IMAD R13, R9, 0x2000, R4 ;  /* 0x00002000090d7824 */ /* 0x000fe200078e0204 */
[----:B------:R-:W-:Y:S01]  /*9750*/  R2UR UR5, R20 ;  /* 0x00000000140572ca */ /* 0x000fe200000e0000 */
[----:B------:R-:W-:Y:S01]  /*9760*/  ULDC UR20, c[0x0][0x38c] ;  /* 0x0000e30000147ab9 */ /* 0x000fe20000000800 */
[----:B------:R-:W-:Y:S01]  /*9770*/  R2UR UR17, R14 ;  /* 0x000000000e1172ca */ /* 0x000fe200000e0000 */
[----:B------:R-:W-:Y:S01]  /*9780*/  IMAD R13, R13, 0x2, R22 ;  /* 0x000000020d0d7824 */ /* 0x000fe200078e0216 */
[----:B------:R-:W-:Y:S01]  /*9790*/  UISETP.NE.AND UP0, UPT, UR20, 0x1, UPT ;  /* 0x000000011400788c */ /* 0x000fe2000bf05270 */
[----:B------:R-:W1:Y:S01]  /*97a0*/  LDC.64 R16, c[0x0][0x3b8] ;  /* 0x0000ee00ff107b82 */ /* 0x000e620000000a00 */
[C---:B------:R-:W-:Y:S01]  /*97b0*/  VIADD R14, R12.reuse, 0x1 ;  /* 0x000000010c0e7836 */ /* 0x040fe20000000000 */
[----:B------:R-:W-:Y:S01]  /*97c0*/  R2UR UR18, R12 ;  /* 0x000000000c1272ca */ /* 0x000fe200000e0000 */
[----:B------:R-:W-:Y:S01]  /*97d0*/  VIADD R0, R0, 0xffffffff ;  /* 0xffffffff00007836 */ /* 0x000fe20000000000 */
[----:B------:R-:W-:Y:S01]  /*97e0*/  R2UR UR8, R13 ;  /* 0x000000000d0872ca */ /* 0x000fe200000e0000 */
[----:B------:R-:W-:Y:S01]  /*97f0*/  ULDC.64 UR24, c[0x0][0x198] ;  /* 0x0000660000187ab9 */ /* 0x000fe20000000a00 */
[----:B------:R-:W-:Y:S01]  /*9800*/  R2UR UR9, R22 ;  /* 0x00000000160972ca */ /* 0x000fe200000e0000 */
[----:B------:R-:W-:Y:S01]  /*9810*/  ULDC.64 UR14, c[0x0][0x3b0] ;  /* 0x0000ec00000e7ab9 */ /* 0x000fe20000000a00 */
[----:B------:R-:W1:Y:S01]  /*9820*/  LDC.64 R18, c[0x0][0x3d8] ;  /* 0x0000f600ff127b82 */ /* 0x000e620000000a00 */
[----:B------:R-:W-:Y:S01]  /*9830*/  R2UR UR16, R9 ;  /* 0x00000000091072ca */ /* 0x000fe200000e0000 */
[----:B------:R-:W-:Y:S01]  /*9840*/  @UP0 ULDC.64 UR10, c[0x0][0x390] ;  /* 0x0000e400000a0ab9 */ /* 0x000fe20000000a00 */
[----:B------:R-:W-:Y:S01]  /*9850*/  R2UR UR12, R11 ;  /* 0x000000000b0c72ca */ /* 0x000fe200000e0000 */
[----:B------:R-:W-:Y:S01]  /*9860*/  ULDC.64 UR22, c[0x0][0x3d0] ;  /* 0x0000f40000167ab9 */ /* 0x000fe20000000a00 */
[----:B------:R-:W-:Y:S01]  /*9870*/  R2UR UR13, R10 ;  /* 0x000000000a0d72ca */ /* 0x000fe200000e0000 */
[----:B------:R-:W-:Y:S01]  /*9880*/  VIADD R9, R9, 0x1 ;  /* 0x0000000109097836 */ /* 0x000fe20000000000 */
[----:B------:R-:W-:Y:S01]  /*9890*/  ISETP.GT.AND P5, PT, R0, 0x1, PT ;  /* 0x000000010000780c */ /* 0x000fe20003fa4270 */
[----:B------:R-:W-:Y:S01]  /*98a0*/  USHF.L.U32 UR18, UR18, 0x6, URZ ;  /* 0x0000000612127899 */ /* 0x000fe2000800063f */
[----:B0-----:R-:W-:Y:S01]  /*98b0*/  ISETP.NE.AND P2, PT, R15, 0x1, PT ;  /* 0x000000010f00780c */ /* 0x001fe20003f45270 */
[----:B------:R-:W-:Y:S01]  /*98c0*/  UIADD3 UR17, UR17, 0x38000, URZ ;  /* 0x0003800011117890 */ /* 0x000fe2000fffe03f */
[----:B------:R-:W-:Y:S01]  /*98d0*/  ISETP.NE.AND P4, PT, R9, 0x7, PT ;  /* 0x000000070900780c */ /* 0x000fe20003f85270 */
[----:B------:R-:W-:-:S02]  /*98e0*/  UIADD3 UR8, UR8, 0x1c000, URZ ;  /* 0x0001c00008087890 */ /* 0x000fc4000fffe03f */
[----:B------:R-:W-:Y:S01]  /*98f0*/  ULEA UR16, UR16, UR9, 0xe ;  /* 0x0000000910107291 */ /* 0x000fe2000f8e703f */
[----:B------:R-:W-:Y:S01]  /*9900*/  SEL R9, R9, RZ, P4 ;  /* 0x000000ff09097207 */ /* 0x000fe20002000000 */
[----:B------:R-:W-:Y:S01]  /*9910*/  UMOV UR26, 0x30000 ;  /* 0x00030000001a7882 */ /* 0x000fe20000000000 */
[----:B------:R-:W-:Y:S01]  /*9920*/  UMOV UR28, 0x0 ;  /* 0x00000000001c7882 */ /* 0x000fe20000000000 */
[----:B------:R-:W-:Y:S01]  /*9930*/  UMOV UR29, 0x10000000 ;  /* 0x10000000001d7882 */ /* 0x000fe20000000000 */
[----:B------:R-:W-:-:S03]  /*9940*/  UMOV UR9, UR17 ;  /* 0x0000001100097c82 */ /* 0x000fc60008000000 */
[----:B------:R-:W-:Y:S01]  /*9950*/  @P2 IMAD.U32 R23, RZ, RZ, UR4 ;  /* 0x00000004ff172e24 */ /* 0x000fe2000f8e00ff */
[----:B------:R-:W-:Y:S01]  /*9960*/  UIADD3 UR4, UP1, UR24, 0xf0, URZ ;  /* 0x000000f018047890 */ /* 0x000fe2000ff3e03f */
[----:B-1----:R-:W-:Y:S01]  /*9970*/  IMAD R13, R11, R16, R18 ;  /* 0x000000100b0d7224 */ /* 0x002fe200078e0212 */
[----:B------:R-:W-:Y:S01]  /*9980*/  UIADD3 UR24, UP2, UR24, 0x1f0, URZ ;  /* 0x000001f018187890 */ /* 0x000fe2000ff5e03f */
[----:B------:R-:W0:Y:S01]  /*9990*/  LDC R16, c[0x0][0x3c8] ;  /* 0x0000f200ff107b82 */ /* 0x000e220000000800 */
[----:B------:R-:W-:Y:S01]  /*99a0*/  @P2 R2UR UR5, R23 ;  /* 0x00000000170522ca */ /* 0x000fe200000e0000 */
[----:B------:R-:W-:Y:S01]  /*99b0*/  IMAD R12, R10, R17, R19 ;  /* 0x000000110a0c7224 */ /* 0x000fe200078e0213 */
[----:B------:R-:W-:-:S04]  /*99c0*/  ISETP.NE.AND P2, PT, R14, R7, PT ;  /* 0x000000070e00720c */ /* 0x000fc80003f45270 */
[----:B------:R-:W-:Y:S01]  /*99d0*/  PRMT R12, R13, 0x40, R12 ;  /* 0x000000400d0c7816 */ /* 0x000fe2000000000c */
[----:B------:R-:W-:-:S06]  /*99e0*/  VIADD R13, R11, 0x1 ;  /* 0x000000010b0d7836 */ /* 0x000fcc0000000000 */
[----:B------:R-:W-:Y:S02]  /*99f0*/  UIADD3 UR6, -UR5, URZ, URZ ;  /* 0x0000003f05067290 */ /* 0x000fe4000fffe13f */
[----:B------:R-:W-:Y:S01]  /*9a00*/  UMOV UR21, UR5 ;  /* 0x0000000500157c82 */ /* 0x000fe20008000000 */
[----:B------:R-:W-:Y:S01]  /*9a10*/  @P2 IMAD.MOV R13, RZ, RZ, R11 ;  /* 0x000000ffff0d2224 */ /* 0x000fe200078e020b */
[----:B------:R-:W-:Y:S02]  /*9a20*/  SEL R11, RZ, 0x1, P4 ;  /* 0x00000001ff0b7807 */ /* 0x000fe40002000000 */
[----:B------:R-:W-:Y:S01]  /*9a30*/  IMAD R15, R15, UR6, R20 ;  /* 0x000000060f0f7c24 */ /* 0x000fe2000f8e0214 */
[----:B------:R-:W-:Y:S01]  /*9a40*/  UIMAD.WIDE.U32 UR6, UR5, UR10, URZ ;  /* 0x0000000a050672a5 */ /* 0x000fe2000f8e003f */
[----:B------:R-:W-:Y:S02]  /*9a50*/  LOP3.LUT R8, R8, R11, RZ, 0x3c, !PT ;  /* 0x0000000b08087212 */ /* 0x000fe400078e3cff */
[----:B0-----:R-:W-:Y:S01]  /*9a60*/  ISETP.NE.AND P3, PT, R13, R16, PT ;  /* 0x000000100d00720c */ /* 0x001fe20003f65270 */
[----:B------:R-:W-:Y:S01]  /*9a70*/  @UP0 USHF.R.U32.HI UR21, URZ, UR11, UR7 ;  /* 0x0000000b3f150299 */ /* 0x000fe20008011607 */
[----:B------:R-:W-:Y:S01]  /*9a80*/  R2UR UR19, R15 ;  /* 0x000000000f1372ca */ /* 0x000fe200000e0000 */
[----:B------:R-:W-:Y:S01]  /*9a90*/  UMOV UR10, UR18 ;  /* 0x00000012000a7c82 */ /* 0x000fe20008000000 */
[----:B------:R-:W-:Y:S01]  /*9aa0*/  R2UR UR7, R12 ;  /* 0x000000000c0772ca */ /* 0x000fe200000e0000 */
[----:B------:R-:W-:Y:S01]  /*9ab0*/  UIADD3 UR6, -UR21, URZ, URZ ;  /* 0x0000003f15067290 */ /* 0x000fe2000fffe13f */
[----:B------:R-:W-:Y:S01]  /*9ac0*/  R2UR UR11, R5 ;  /* 0x00000000050b72ca */ /* 0x000fe200000e0000 */
[----:B------:R-:W-:Y:S01]  /*9ad0*/  VIADD R15, R10, 0x1 ;  /* 0x000000010a0f7836 */ /* 0x000fe20000000000 */
[----:B------:R-:W-:Y:S01]  /*9ae0*/  SEL R12, R14, RZ, P2 ;  /* 0x000000ff0e0c7207 */ /* 0x000fe20001000000 */
[----:B------:R-:W-:Y:S01]  /*9af0*/  UIMAD UR20, UR20, UR6, UR5 ;  /* 0x00000006141472a4 */ /* 0x000fe2000f8e0205 */
[----:B------:R-:W-:Y:S01]  /*9b00*/  SEL R11, R13, RZ, P3 ;  /* 0x000000ff0d0b7207 */ /* 0x000fe20001800000 */
[----:B------:R-:W-:-:S02]  /*9b10*/  UIADD3.X UR5, URZ, UR25, URZ, UP1, !UPT ;  /* 0x000000193f057290 */ /* 0x000fc40008ffe43f */
[----:B------:R-:W-:Y:S01]  /*9b20*/  UIMAD UR20, UR20, UR15, UR23 ;  /* 0x0000000f141472a4 */ /* 0x000fe2000f8e0217 */
[----:B------:R-:W-:Y:S01]  /*9b30*/  @P3 IMAD.MOV R15, RZ, RZ, R10 ;  /* 0x000000ffff0f3224 */ /* 0x000fe200078e020a */
[----:B------:R-:W-:Y:S02]  /*9b40*/  UIMAD UR19, UR19, UR14, UR22 ;  /* 0x0000000e131372a4 */ /* 0x000fe4000f8e0216 */
[----:B------:R-:W-:Y:S01]  /*9b50*/  UPRMT UR6, UR7, 0x5410, URZ ;  /* 0x0000541007067896 */ /* 0x000fe2000800003f */
[----:B------:R-:W-:Y:S01]  /*9b60*/  IMAD.MOV.U32 R10, RZ, RZ, R15 ;  /* 0x000000ffff0a7224 */ /* 0x000fe200078e000f */
[----:B------:R-:W-:-:S07]  /*9b70*/  UIADD3.X UR25, URZ, UR25, URZ, UP2, !UPT ;  /* 0x000000193f197290 */ /* 0x000fce00097fe43f */
[----:B------:R0:W-:Y:S02]  /*9b80*/  UTMALDG.4D.IM2COL [UR16], [UR4], UR6 ;  /* 0x00000010040073b4 */ /* 0x0001e40008058006 */
[----:B------:R0:W-:Y:S02]  /*9b90*/  UTMALDG.4D.MULTICAST [UR8], [UR24], UR26, desc[UR28] ;  /* 0x00001c08180073b4 */ /* 0x0001e4000801981a */
[----:B0-----:R-:W-:Y:S05]  /*9ba0*/  @P5 BRA `(.L_x_283) ;  /* 0xfffffff800985947 */ /* 0x001fea000383ffff */
.L_x_279:
[----:B------:R-:W-:Y:S05]  /*9bb0*/  BSYNC B0 ;  /* 0x0000000000007941 */ /* 0x000fea0003800000 */
.L_x_278:
[----:B------:R-:W-:Y:S01]  /*9bc0*/  ISETP.GE.U32.AND P0, PT, R3, 0x7, PT ;  /* 0x000000070300780c */ /* 0x000fe20003f06070 */
[----:B------:R-:W-:-:S12]  /*9bd0*/  IMAD.MOV.U32 R0, RZ, RZ, 0x1 ;  /* 0x00000001ff007424 */ /* 0x000fd800078e00ff */
[----:B------:R-:W-:Y:S05]  /*9be0*/  @!P0 BRA `(.L_x_284) ;  /* 0x00000000001c8947 */ /* 0x000fea0003800000 */
[----:B------:R-:W-:-:S04]  /*9bf0*/  IMAD.WIDE.U32 R4, R3, 0x24924925, RZ ;  /* 0x2492492503047825 */ /* 0x000fc800078e00ff */
[----:B------:R-:W-:-:S05]  /*9c00*/  IMAD.IADD R4, R3, 0x1, -R5 ;  /* 0x0000000103047824 */ /* 0x000fca00078e0a05 */
[----:B------:R-:W-:-:S04]  /*9c10*/  LEA.HI R4, R4, R5, RZ, 0x1f ;  /* 0x0000000504047211 */ /* 0x000fc800078ff8ff */
[----:B------:R-:W-:-:S04]  /*9c20*/  SHF.R.U32.HI R4, RZ, 0x2, R4 ;  /* 0x00000002ff047819 */ /* 0x000fc80000011604 */
[----:B------:R-:W-:-:S04]  /*9c30*/  LOP3.LUT R4, R4, 0x1, RZ, 0xc0, !PT ;  /* 0x0000000104047812 */ /* 0x000fc800078ec0ff */
[----:B------:R-:W-:-:S04]  /*9c40*/  ISETP.NE.U32.AND P0, PT, R4, 0x1, PT ;  /* 0x000000010400780c */ /* 0x000fc80003f05070 */
[----:B------:R-:W-:-:S09]  /*9c50*/  SEL R0, RZ, 0x1, !P0 ;  /* 0x00000001ff007807 */ /* 0x000fd20004000000 */
.L_x_284:
[----:B------:R-:W-:Y:S05]  /*9c60*/  WARPSYNC.ALL ;  /* 0x0000000000007948 */ /* 0x000fea0003800000 */
[----:B------:R-:W-:-:S13]  /*9c70*/  ELECT P0, URZ, PT ;  /* 0x00000000003f782f */ /* 0x000fda0003800000 */
[----:B------:R-:W-:Y:S05]  /*9c80*/  @!P0 EXIT ;  /* 0x000000000000894d */ /* 0x000fea0003800000 */
[----:B------:R-:W-:-:S04]  /*9c90*/  LOP3.LUT R2, R2, 0x2, RZ, 0xfc, !PT ;  /* 0x0000000202027812 */ /* 0x000fc800078efcff */
[----:B------:R-:W-:-:S13]  /*9ca0*/  ISETP.NE.AND P0, PT, R2, 0x3, PT ;  /* 0x000000030200780c */ /* 0x000fda0003f05270 */
[----:B------:R-:W-:Y:S05]  /*9cb0*/  @!P0 BRA `(.L_x_285) ;  /* 0x0000000000048947 */ /* 0x000fea0003800000 */
[----:B------:R-:W-:Y:S01]  /*9cc0*/  BPT.TRAP 0x1 ;  /* 0x000000040000795c */ /* 0x000fe20000300000 */
.L_x_285:
[----:B------:R-:W0:Y:S01]  /*9cd0*/  S2R R7, SR_CgaCtaId ;  /* 0x0000000000077919 */ /* 0x000e220000008800 */
[----:B------:R-:W-:Y:S01]  /*9ce0*/  IMAD.WIDE.U32 R4, R3, 0x24924925, RZ ;  /* 0x2492492503047825 */ /* 0x000fe200078e00ff */
[----:B------:R-:W-:-:S03]  /*9cf0*/  MOV R2, 0x400 ;  /* 0x0000040000027802 */ /* 0x000fc60000000f00 */
[----:B------:R-:W-:-:S05]  /*9d00*/  IMAD.IADD R4, R3, 0x1, -R5 ;  /* 0x0000000103047824 */ /* 0x000fca00078e0a05 */
[----:B------:R-:W-:Y:S02]  /*9d10*/  LEA.HI R4, R4, R5, RZ, 0x1f ;  /* 0x0000000504047211 */ /* 0x000fe400078ff8ff */
[----:B------:R-:W-:Y:S02]  /*9d20*/  SHF.L.U32 R5, R0, 0x1f, RZ ;  /* 0x0000001f00057819 */ /* 0x000fe400000006ff */
[----:B------:R-:W-:-:S05]  /*9d30*/  SHF.R.U32.HI R4, RZ, 0x2, R4 ;  /* 0x00000002ff047819 */ /* 0x000fca0000011604 */
[----:B------:R-:W-:Y:S01]  /*9d40*/  IMAD R3, R4, -0x7, R3 ;  /* 0xfffffff904037824 */ /* 0x000fe200078e0203 */
[----:B0-----:R-:W-:-:S05]  /*9d50*/  LEA R2, R7, R2, 0x18 ;  /* 0x0000000207027211 */ /* 0x001fca00078ec0ff */
[----:B------:R-:W-:-:S04]  /*9d60*/  VIADD R2, R2, 0x38038 ;  /* 0x0003803802027836 */ /* 0x000fc80000000000 */
[----:B------:R-:W-:-:S07]  /*9d70*/  IMAD R4, R3, 0x8, R2 ;  /* 0x0000000803047824 */ /* 0x000fce00078e0202 */
.L_x_286:
[----:B0-----:R0:W1:Y:S02]  /*9d80*/  SYNCS.PHASECHK.TRANS64.TRYWAIT P0, [R4+URZ], R5 ;  /* 0x00000005040075a7 */ /* 0x001064000800017f */
[----:B-1----:R-:W-:Y:S05]  /*9d90*/  @!P0 NANOSLEEP.SYNCS 0x989680 ;  /* 0x009896800000895d */ /* 0x002fea0003900000 */
[----:B------:R-:W1:Y:S02]  /*9da0*/  @!P0 SYNCS.PHASECHK.TRANS64 P0, [R4+URZ], R5 ;  /* 0x00000005040085a7 */ /* 0x000e64000800007f */
[----:B-1----:R-:W-:Y:S05]  /*9db0*/  @!P0 BRA `(.L_x_286) ;  /* 0xfffffffc00f08947 */ /* 0x002fea000383ffff */
[----:B------:R-:W-:-:S05]  /*9dc0*/  VIADD R3, R3, 0x1 ;  /* 0x0000000103037836 */ /* 0x000fca0000000000 */
[----:B------:R-:W-:-:S04]  /*9dd0*/  ISETP.NE.AND P0, PT, R3, 0x7, PT ;  /* 0x000000070300780c */ /* 0x000fc80003f05270 */
[----:B0-----:R-:W-:Y:S02]  /*9de0*/  SEL R5, RZ, 0x1, P0 ;  /* 0x00000001ff057807 */ /* 0x001fe40000000000 */
[----:B------:R-:W-:Y:S02]  /*9df0*/  SEL R3, R3, RZ, P0 ;  /* 0x000000ff03037207 */ /* 0x000fe40000000000 */
[----:B------:R-:W-:-:S03]  /*9e00*/  LOP3.LUT R7, R0, R5, RZ, 0x3c, !PT ;  /* 0x0000000500077212 */ /* 0x000fc600078e3cff */
[----:B------:R-:W-:Y:S01]  /*9e10*/  IMAD R0, R3, 0x8, R2 ;  /* 0x0000000803007824 */ /* 0x000fe200078e0202 */
[----:B------:R-:W-:-:S07]  /*9e20*/  SHF.L.U32 R5, R7, 0x1f, RZ ;  /* 0x0000001f07057819 */ /* 0x000fce00000006ff */
.L_x_287:
        /* <DEDUP_REMOVED lines=11> */
.L_x_288:
        /* <DEDUP_REMOVED lines=11> */
.L_x_289:
        /* <DEDUP_REMOVED lines=11> */
.L_x_290:
        /* <DEDUP_REMOVED lines=11> */
.L_x_291:
        /* <DEDUP_REMOVED lines=11> */
.L_x_292:
[----:B0-----:R0:W1:Y:S02]  /*a1a0*/  SYNCS.PHASECHK.TRANS64.TRYWAIT P0, [R3+URZ], R0 ;  /* 0x00000000030075a7 */ /* 0x001064000800017f */
[----:B-1----:R-:W-:Y:S05]  /*a1b0*/  @!P0 NANOSLEEP.SYNCS 0x989680 ;  /* 0x009896800000895d */ /* 0x002fea0003900000 */
[----:B------:R-:W1:Y:S02]  /*a1c0*/  @!P0 SYNCS.PHASECHK.TRANS64 P0, [R3+URZ], R0 ;  /* 0x00000000030085a7 */ /* 0x000e64000800007f */
[----:B-1----:R-:W-:Y:S05]  /*a1d0*/  @P0 EXIT ;  /* 0x000000000000094d */ /* 0x002fea0003800000 */
[----:B------:R-:W-:Y:S05]  /*a1e0*/  BRA `(.L_x_292) ;  /* 0xfffffffc00ec7947 */ /* 0x000fea000383ffff */
.L_x_293:
[----:B------:R-:W-:-:S00]  /*a1f0*/  BRA `(.L_x_293) ;  /* 0xfffffffc00fc7947 */ /* 0x000fc0000383ffff */
[----:B------:R-:W-:-:S00]  /*a200*/  NOP ;  /* 0x0000000000007918 */ /* 0x000fc00000000000 */
[----:B------:R-:W-:-:S00]  /*a210*/  NOP ;  /* 0x0000000000007918 */ /* 0x000fc00000000000 */
[----:B------:R-:W-:-:S00]  /*a220*/  NOP ;  /* 0x0000000000007918 */ /* 0x000fc00000000000 */
[----:B------:R-:W-:-:S00]  /*a230*/  NOP ;  /* 0x0000000000007918 */ /* 0x000fc00000000000 */
[----:B------:R-:W-:-:S00]  /*a240*/  NOP ;  /* 0x0000000000007918 */ /* 0x000fc00000000000 */
[----:B------:R-:W-:-:S00]  /*a250*/  NOP ;  /* 0x0000000000007918 */ /* 0x000fc00000000000 */
[----:B------:R-:W-:-:S00]  /*a260*/  NOP ;  /* 0x0000000000007918 */ /* 0x000fc00000000000 */
[----:B------:R-:W-:-:S00]  /*a270*/  NOP ;  /* 0x0000000000007918 */ /* 0x000fc00000000000 */
.L_x_294:


//--------------------- .nv.shared._ZN7cutlass13device_kernelINS_4conv6kernel13ConvUniversalINS1_16ConvProblemShapeILNS1_8OperatorE0ELi2EEENS1_10collective14CollectiveConvINS1_46MainloopSm90TmaGmmaWarpSpecializedImplicitGemmILS5_0ELi7ELi2EN4cute5tupleIJNSA_1CILi2EEENSC_ILi1EEESE_EEENS1_36KernelImplicitTmaWarpSpecializedSm90ELi1EEENSB_IJNSC_ILi128EEESI_NSB_IJNSC_ILi64EEEEEEEEENS_10bfloat16_tESM_NSA_8TiledMMAINSA_8MMA_AtomIJNSA_4SM904GMMA28MMA_64x128x16_F32BF16BF16_SSILNSQ_5MajorE0ELSS_0ELNSQ_7ScaleInE1ELST_1EEEEEENSA_6LayoutINSB_IJSE_SE_SE_EEENSB_IJNSC_ILi0EEESY_SY_EEEEENSB_IJNSA_10UnderscoreES11_S11_EEEEENS7_6detail26Sm90ImplicitGemmTileTraitsINSA_20SM90_TMA_LOAD_IM2COLENSA_14ComposedLayoutINSA_7SwizzleILi3ELi4ELi3EEENSA_18smem_ptr_flag_bitsILi16EEENSW_INSB_IJNSB_IJNSC_ILi8EEENSC_ILi16EEEEEENSB_IJSJ_SE_EEENSB_IJSE_NSC_ILi7EEEEEEEEENSB_IJNSB_IJSJ_NSC_ILi512EEEEEENSB_IJSE_SY_EEENSB_IJSY_NSC_ILi8192EEEEEEEEEEEEEvEENS15_INSA_23SM90_TMA_LOAD_MULTICASTES1Q_vEEEENS_8epilogue10collective6detail29Sm90TmaWarpSpecializedAdapterINS1W_15DefaultEpilogueISM_NSB_IJNSB_IJlllEEESE_SY_EEES21_NS1V_6thread17LinearCombinationISM_Li1EffLNS22_9ScaleType4KindE0ELNS_15FloatRoundStyleE2ESM_EENS_4gemm15EpilogueDefaultEEEEEvvEEEEvNT_6ParamsE --------------------------
	.section	.nv.shared._ZN7cutlass13device_kernelINS_4conv6kernel13ConvUniversalINS1_16ConvProblemShapeILNS1_8OperatorE0ELi2EEENS1_10collective14CollectiveConvINS1_46MainloopSm90TmaGmmaWarpSpecializedImplicitGemmILS5_0ELi7ELi2EN4cute5tupleIJNSA_1CILi2EEENSC_ILi1EEESE_EEENS1_36KernelImplicitTmaWarpSpecializedSm90ELi1EEENSB_IJNSC_ILi128EEESI_NSB_IJNSC_ILi64EEEEEEEEENS_10bfloat16_tESM_NSA_8TiledMMAINSA_8MMA_AtomIJNSA_4SM904GMMA28MMA_64x128x16_F32BF16BF16_SSILNSQ_5MajorE0ELSS_0ELNSQ_7ScaleInE1ELST_1EEEEEENSA_6LayoutINSB_IJSE_SE_SE_EEENSB_IJNSC_ILi0EEESY_SY_EEEEENSB_IJNSA_10UnderscoreES11_S11_EEEEENS7_6detail26Sm90ImplicitGemmTileTraitsINSA_20SM90_TMA_LOAD_IM2COLENSA_14ComposedLayoutINSA_7SwizzleILi3ELi4ELi3EEENSA_18smem_ptr_flag_bitsILi16EEENSW_INSB_IJNSB_IJNSC_ILi8EEENSC_ILi16EEEEEENSB_IJSJ_SE_EEENSB_IJSE_NSC_ILi7EEEEEEEEENSB_IJNSB_IJSJ_NSC_ILi512EEEEEENSB_IJSE_SY_EEENSB_IJSY_NSC_ILi8192EEEEEEEEEEEEEvEENS15_INSA_23SM90_TMA_LOAD_MULTICASTES1Q_vEEEENS_8epilogue10collective6detail29Sm90TmaWarpSpecializedAdapterINS1W_15DefaultEpilogueISM_NSB_IJNSB_IJlllEEESE_SY_EEES21_NS1V_6thread17LinearCombinationISM_Li1EffLNS22_9ScaleType4KindE0ELNS_15FloatRoundStyleE2ESM_EENS_4gemm15EpilogueDefaultEEEEEvvEEEEvNT_6ParamsE,"aw",@nobits
	.sectionflags	@""
	.align	16
	.zero		1024


//--------------------- .nv.shared.reserved.0     --------------------------
	.section	.nv.shared.reserved.0,"aw",@nobits
	.weak		__nv_reservedSMEM_offset_0_alias
	.size		__nv_reservedSMEM_offset_0_alias, 0, 0
	.other		__nv_reservedSMEM_offset_0_alias,@"STO_CUDA_RESERVED_SHARED STV_DEFAULT"
__nv_reservedSMEM_offset_0_alias:
	.zero		0


//--------------------- .nv.global                --------------------------
	.section	.nv.global,"aw",@nobits
.nv.global:
	.type		_ZN39_INTERNAL_a8bab9ce_4_k_cu_3807bff2_29034cute1_E,@object
	.size		_ZN39_INTERNAL_a8bab9ce_4_k_cu_3807bff2_29034cute1_E,(_ZN39_INTERNAL_a8bab9ce_4_k_cu_3807bff2_29034cuda3std3__45__cpo6cbeginE - _ZN39_INTERNAL_a8bab9ce_4_k_cu_3807bff2_29034cute1_E)
_ZN39_INTERNAL_a8bab9ce_4_k_cu_3807bff2_29034cute1_E:
	.zero		1
	.type		_ZN39_INTERNAL_a8bab9ce_4_k_cu_3807bff2_29034cuda3std3__45__cpo6cbeginE,@object
	.size		_ZN39_INTERNAL_a8bab9ce_4_k_cu_3807bff2_29034cuda3std3__45__cpo6cbeginE,(_ZN39_INTERNAL_a8bab9ce_4_k_cu_3807bff2_29034cuda3std3__48in_placeE - _ZN39_INTERNAL_a8bab9ce_4_k_cu_3807bff2_29034cuda3std3__45__cpo6cbeginE)
_ZN39_INTERNAL_a8bab9ce_4_k_cu_3807bff2_29034cuda3std3__45__cpo6cbeginE:
	.zero		1
	.type		_ZN39_INTERNAL_a8bab9ce_4_k_cu_3807bff2_29034cuda3std3__48in_placeE,@object
	.size		_ZN39_INTERNAL_a8bab9ce_4_k_cu_3807bff2_29034cuda3std3__48in_placeE,(_ZN39_INTERNAL_a8bab9ce_4_k_cu_3807bff2_29034cuda3std6ranges3__45__cpo9iter_moveE - _ZN39_INTERNAL_a8bab9ce_4_k_cu_3807bff2_29034cuda3std3__48in_placeE)
_ZN39_INTERNAL_a8bab9ce_4_k_cu_3807bff2_29034cuda3std3__48in_placeE:
	.zero		1
	.type		_ZN39_INTERNAL_a8bab9ce_4_k_cu_3807bff2_29034cuda3std6ranges3__45__cpo9iter_moveE,@object
	.size		_ZN39_INTERNAL_a8bab9ce_4_k_cu_3807bff2_29034cuda3std6ranges3__45__cpo9iter_moveE,(_ZN39_INTERNAL_a8bab9ce_4_k_cu_3807bff2_29034cuda3std3__45__cpo5beginE - _ZN39_INTERNAL_a8bab9ce_4_k_cu_3807bff2_29034cuda3std6ranges3__45__cpo9iter_moveE)
_ZN39_INTERNAL_a8bab9ce_4_k_cu_3807bff2_29034cuda3std6ranges3__45__cpo9iter_moveE:
	.zero		1
	.type		_ZN39_INTERNAL_a8bab9ce_4_k_cu_3807bff2_29034cuda3std3__45__cpo5beginE,@object
	.size		_ZN39_INTERNAL_a8bab9ce_4_k_cu_3807bff2_29034cuda3std3__45__cpo5beginE,(_ZN39_INTERNAL_a8bab9ce_4_k_cu_3807bff2_29034cuda3std3__441_GLOBAL__N__a8bab9ce_4_k_cu_3807bff2_29036ignoreE - _ZN39_INTERNAL_a8bab9ce_4_k_cu_3807bff2_29034cuda3std3__45__cpo5beginE)
_ZN39_INTERNAL_a8bab9ce_4_k_cu_3807bff2_29034cuda3std3__45__cpo5beginE:
	.zero		1
	.type		_ZN39_INTERNAL_a8bab9ce_4_k_cu_3807bff2_29034cuda3std3__441_GLOBAL__N__a8bab9ce_4_k_cu_3807bff2_29036ignoreE,@object
	.size		_ZN39_INTERNAL_a8bab9ce_4_k_cu_3807bff2_29034cuda3std3__441_GLOBAL__N__a8bab9ce_4_k_cu_3807bff2_29036ignoreE,(_ZN39_INTERNAL_a8bab9ce_4_k_cu_3807bff2_29034cute7productE - _ZN39_INTERNAL_a8bab9ce_4_k_cu_3807bff2_29034cuda3std3__441_GLOBAL__N__a8bab9ce_4_k_cu_3807bff2_29036ignoreE)
_ZN39_INTERNAL_a8bab9ce_4_k_cu_3807bff2_29034cuda3std3__441_GLOBAL__N__a8bab9ce_4_k_cu_3807bff2_29036ignoreE:
	.zero		1
	.type		_ZN39_INTERNAL_a8bab9ce_4_k_cu_3807bff2_29034cute7productE,@object
	.size		_ZN39_INTERNAL_a8bab9ce_4_k_cu_3807bff2_29034cute7productE,(_ZN39_INTERNAL_a8bab9ce_4_k_cu_3807bff2_29034cuda3std3__45__cpo3endE - _ZN39_INTERNAL_a8bab9ce_4_k_cu_3807bff2_29034cute7productE)
_ZN39_INTERNAL_a8bab9ce_4_k_cu_3807bff2_29034cute7productE:
	.zero		1
	.type		_ZN39_INTERNAL_a8bab9ce_4_k_cu_3807bff2_29034cuda3std3__45__cpo3endE,@object
	.size		_ZN39_INTERNAL_a8bab9ce_4_k_cu_3807bff2_29034cuda3std3__45__cpo3endE,(_ZN39_INTERNAL_a8bab9ce_4_k_cu_3807bff2_29034cuda3std3__419piecewise_constructE - _ZN39_INTERNAL_a8bab9ce_4_k_cu_3807bff2_29034cuda3std3__45__cpo3endE)
_ZN39_INTERNAL_a8bab9ce_4_k_cu_3807bff2_29034cuda3std3__45__cpo3endE:
	.zero		1
	.type		_ZN39_INTERNAL_a8bab9ce_4_k_cu_3807bff2_29034cuda3std3__419piecewise_constructE,@object
	.size		_ZN39_INTERNAL_a8bab9ce_4_k_cu_3807bff2_29034cuda3std3__419piecewise_constructE,(_ZN39_INTERNAL_a8bab9ce_4_k_cu_3807bff2_29034cuda3std3__45__cpo4cendE - _ZN39_INTERNAL_a8bab9ce_4_k_cu_3807bff2_29034cuda3std3__419piecewise_constructE)
_ZN39_INTERNAL_a8bab9ce_4_k_cu_3807bff2_29034cuda3std3__419piecewise_constructE:
	.zero		1
	.type		_ZN39_INTERNAL_a8bab9ce_4_k_cu_3807bff2_29034cuda3std3__45__cpo4cendE,@object
	.size		_ZN39_INTERNAL_a8bab9ce_4_k_cu_3807bff2_29034cuda3std3__45__cpo4cendE,(_ZN39_INTERNAL_a8bab9ce_4_k_cu_3807bff2_29034cuda3std6ranges3__45__cpo4swapE - _ZN39_INTERNAL_a8bab9ce_4_k_cu_3807bff2_29034cuda3std3__45__cpo4cendE)
_ZN39_INTERNAL_a8bab9ce_4_k_cu_3807bff2_29034cuda3std3__45__cpo4cendE:
	.zero		1
	.type		_ZN39_INTERNAL_a8bab9ce_4_k_cu_3807bff2_29034cuda3std6ranges3__45__cpo4swapE,@object
	.size		_ZN39_INTERNAL_a8bab9ce_4_k_cu_3807bff2_29034cuda3std6ranges3__45__cpo4swapE,(.L_7 - _ZN39_INTERNAL_a8bab9ce_4_k_cu_3807bff2_29034cuda3std6ranges3__45__cpo4swapE)
_ZN39_INTERNAL_a8bab9ce_4_k_cu_3807bff2_29034cuda3std6ranges3__45__cpo4swapE:
	.zero		1
.L_7:


//--------------------- .nv.constant0._ZN7cutlass13device_kernelINS_4conv6kernel13ConvUniversalINS1_16ConvProblemShapeILNS1_8OperatorE0ELi2EEENS1_10collective14CollectiveConvINS1_46MainloopSm90TmaGmmaWarpSpecializedImplicitGemmILS5_0ELi7ELi2EN4cute5tupleIJNSA_1CILi2EEENSC_ILi1EEESE_EEENS1_36KernelImplicitTmaWarpSpecializedSm90ELi1EEENSB_IJNSC_ILi128EEESI_NSB_IJNSC_ILi64EEEEEEEEENS_10bfloat16_tESM_NSA_8TiledMMAINSA_8MMA_AtomIJNSA_4SM904GMMA28MMA_64x128x16_F32BF16BF16_SSILNSQ_5MajorE0ELSS_0ELNSQ_7ScaleInE1ELST_1EEEEEENSA_6LayoutINSB_IJSE_SE_SE_EEENSB_IJNSC_ILi0EEESY_SY_EEEEENSB_IJNSA_10UnderscoreES11_S11_EEEEENS7_6detail26Sm90ImplicitGemmTileTraitsINSA_20SM90_TMA_LOAD_IM2COLENSA_14ComposedLayoutINSA_7SwizzleILi3ELi4ELi3EEENSA_18smem_ptr_flag_bitsILi16EEENSW_INSB_IJNSB_IJNSC_ILi8EEENSC_ILi16EEEEEENSB_IJSJ_SE_EEENSB_IJSE_NSC_ILi7EEEEEEEEENSB_IJNSB_IJSJ_NSC_ILi512EEEEEENSB_IJSE_SY_EEENSB_IJSY_NSC_ILi8192EEEEEEEEEEEEEvEENS15_INSA_23SM90_TMA_LOAD_MULTICASTES1Q_vEEEENS_8epilogue10collective6detail29Sm90TmaWarpSpecializedAdapterINS1W_15DefaultEpilogueISM_NSB_IJNSB_IJlllEEESE_SY_EEES21_NS1V_6thread17LinearCombinationISM_Li1EffLNS22_9ScaleType4KindE0ELNS_15FloatRoundStyleE2ESM_EENS_4gemm15EpilogueDefaultEEEEEvvEEEEvNT_6ParamsE --------------------------
	.section	.nv.constant0._ZN7cutlass13device_kernelINS_4conv6kernel13ConvUniversalINS1_16ConvProblemShapeILNS1_8OperatorE0ELi2EEENS1_10collective14CollectiveConvINS1_46MainloopSm90TmaGmmaWarpSpecializedImplicitGemmILS5_0ELi7ELi2EN4cute5tupleIJNSA_1CILi2EEENSC_ILi1EEESE_EEENS1_36KernelImplicitTmaWarpSpecializedSm90ELi1EEENSB_IJNSC_ILi128EEESI_NSB_IJNSC_ILi64EEEEEEEEENS_10bfloat16_tESM_NSA_8TiledMMAINSA_8MMA_AtomIJNSA_4SM904GMMA28MMA_64x128x16_F32BF16BF16_SSILNSQ_5MajorE0ELSS_0ELNSQ_7ScaleInE1ELST_1EEEEEENSA_6LayoutINSB_IJSE_SE_SE_EEENSB_IJNSC_ILi0EEESY_SY_EEEEENSB_IJNSA_10UnderscoreES11_S11_EEEEENS7_6detail26Sm90ImplicitGemmTileTraitsINSA_20SM90_TMA_LOAD_IM2COLENSA_14ComposedLayoutINSA_7SwizzleILi3ELi4ELi3EEENSA_18smem_ptr_flag_bitsILi16EEENSW_INSB_IJNSB_IJNSC_ILi8EEENSC_ILi16EEEEEENSB_IJSJ_SE_EEENSB_IJSE_NSC_ILi7EEEEEEEEENSB_IJNSB_IJSJ_NSC_ILi512EEEEEENSB_IJSE_SY_EEENSB_IJSY_NSC_ILi8192EEEEEEEEEEEEEvEENS15_INSA_23SM90_TMA_LOAD_MULTICASTES1Q_vEEEENS_8epilogue10collective6detail29Sm90TmaWarpSpecializedAdapterINS1W_15DefaultEpilogueISM_NSB_IJNSB_IJlllEEESE_SY_EEES21_NS1V_6thread17LinearCombinationISM_Li1EffLNS22_9ScaleType4KindE0ELNS_15FloatRoundStyleE2ESM_EENS_4gemm15EpilogueDefaultEEEEEvvEEEEvNT_6ParamsE,"a",@progbits
	.sectionflags	@""
	.align	4
.nv.constant0._ZN7cutlass13device_kernelINS_4conv6kernel13ConvUniversalINS1_16ConvProblemShapeILNS1_8OperatorE0ELi2EEENS1_10collective14CollectiveConvINS1_46MainloopSm90TmaGmmaWarpSpecializedImplicitGemmILS5_0ELi7ELi2EN4cute5tupleIJNSA_1CILi2EEENSC_ILi1EEESE_EEENS1_36KernelImplicitTmaWarpSpecializedSm90ELi1EEENSB_IJNSC_ILi128EEESI_NSB_IJNSC_ILi64EEEEEEEEENS_10bfloat16_tESM_NSA_8TiledMMAINSA_8MMA_AtomIJNSA_4SM904GMMA28MMA_64x128x16_F32BF16BF16_SSILNSQ_5MajorE0ELSS_0ELNSQ_7ScaleInE1ELST_1EEEEEENSA_6LayoutINSB_IJSE_SE_SE_EEENSB_IJNSC_ILi0EEESY_SY_EEEEENSB_IJNSA_10UnderscoreES11_S11_EEEEENS7_6detail26Sm90ImplicitGemmTileTraitsINSA_20SM90_TMA_LOAD_IM2COLENSA_14ComposedLayoutINSA_7SwizzleILi3ELi4ELi3EEENSA_18smem_ptr_flag_bitsILi16EEENSW_INSB_IJNSB_IJNSC_ILi8EEENSC_ILi16EEEEEENSB_IJSJ_SE_EEENSB_IJSE_NSC_ILi7EEEEEEEEENSB_IJNSB_IJSJ_NSC_ILi512EEEEEENSB_IJSE_SY_EEENSB_IJSY_NSC_ILi8192EEEEEEEEEEEEEvEENS15_INSA_23SM90_TMA_LOAD_MULTICASTES1Q_vEEEENS_8epilogue10collective6detail29Sm90TmaWarpSpecializedAdapterINS1W_15DefaultEpilogueISM_NSB_IJNSB_IJlllEEESE_SY_EEES21_NS1V_6thread17LinearCombinationISM_Li1EffLNS22_9ScaleType4KindE0ELNS_15FloatRoundStyleE2ESM_EENS_4gemm15EpilogueDefaultEEEEEvvEEEEvNT_6ParamsE:
	.zero		1536


//--------------------- SYMBOLS --------------------------

	.type		.nv.reservedSmem.offset0,@object
	.size		.nv.reservedSmem.offset0,0x4
